# CuTe-DSL kernel — source=cudnn_frontend_dsl family=gemm_amax
# config = {"ab_dtype": "Float4E2M1FN", "sf_vec": 32, "mma_mn": [128, 128], "cluster_mn": [2, 1]}


// ===== COMPILED SASS (sm_100a) =====

	.target	sm_100a

	.elftype	@"ET_EXEC"


//--------------------- .note.nv.tkinfo           --------------------------
	.section	.note.nv.tkinfo,"",@"SHT_NOTE"
	.sectionflags	@"SHF_NOTE_NV_TKINFO"
	.tkinfo
        /*0018*/ 	.word	0x00000081
        /*0030*/ 	.string	""
        /*0030*/ 	.string	"ptxas"
        /*0030*/ 	.string	"Cuda compilation tools, release 12.9, V12.9.83"
        /*0030*/ 	.string	"Build system must define TOOLS_VERSION_EXTENDED"
        /*0030*/ 	.string	"-O 3 -arch sm_100a "



//--------------------- .note.nv.cuver            --------------------------
	.section	.note.nv.cuver,"",@"SHT_NOTE"
	.sectionflags	@"SHF_NOTE_NV_CUVER"
        /*0018*/ 	.short	0x0001
        /*001a*/ 	.short	0x0064
        /*001c*/ 	.short	0x0001
        /*001e*/ 	.short	0x0000
        /*0020*/ 	.short	0x0001
        /*0022*/ 	.short	0x0000


//--------------------- .nv.info                  --------------------------
	.section	.nv.info,"",@"SHT_CUDA_INFO"
	.align	4


	//----- nvinfo : EIATTR_REGCOUNT
	.align		4
        /*0000*/ 	.byte	0x04, 0x2f
        /*0002*/ 	.short	(.L_4 - .L_3)
	.align		4
.L_3:
        /*0004*/ 	.word	index@(kernel_cutlass_kernel_cudnngemm_amaxdense_blockscaled_gemm_persistent_amaxSm100BlockScaledPersistentDenseGemmKernel_object_at__TiledMMA_ThrLayoutVMNK11110000_PermutationMNK____MMAAtom_Thr_0)
        /*0008*/ 	.word	0x00000048


	//----- nvinfo : EIATTR_FRAME_SIZE
	.align		4
.L_4:
        /*000c*/ 	.byte	0x04, 0x11
        /*000e*/ 	.short	(.L_6 - .L_5)
	.align		4
.L_5:
        /*0010*/ 	.word	index@($__internal_2_$__cuda_sm10x_tcgen05_guardrail_trap_unallocated_columns_being_dealloced)
        /*0014*/ 	.word	0x00000000


	//----- nvinfo : EIATTR_FRAME_SIZE
	.align		4
.L_6:
        /*0018*/ 	.byte	0x04, 0x11
        /*001a*/ 	.short	(.L_8 - .L_7)
	.align		4
.L_7:
        /*001c*/ 	.word	index@($__internal_1_$__cuda_sm10x_tcgen05_guardrail_trap_phase_invalid_during_alloc)
        /*0020*/ 	.word	0x00000000


	//----- nvinfo : EIATTR_FRAME_SIZE
	.align		4
.L_8:
        /*0024*/ 	.byte	0x04, 0x11
        /*0026*/ 	.short	(.L_10 - .L_9)
	.align		4
.L_9:
        /*0028*/ 	.word	index@($__internal_0_$__cuda_sm10x_tcgen05_guardrail_trap_col_being_dealloced_not_returned_by_alloc)
        /*002c*/ 	.word	0x00000000


	//----- nvinfo : EIATTR_FRAME_SIZE
	.align		4
.L_10:
        /*0030*/ 	.byte	0x04, 0x11
        /*0032*/ 	.short	(.L_12 - .L_11)
	.align		4
.L_11:
        /*0034*/ 	.word	index@(kernel_cutlass_kernel_cudnngemm_amaxdense_blockscaled_gemm_persistent_amaxSm100BlockScaledPersistentDenseGemmKernel_object_at__TiledMMA_ThrLayoutVMNK11110000_PermutationMNK____MMAAtom_Thr_0)
        /*0038*/ 	.word	0x00000000


	//----- nvinfo : EIATTR_MIN_STACK_SIZE
	.align		4
.L_12:
        /*003c*/ 	.byte	0x04, 0x12
        /*003e*/ 	.short	(.L_14 - .L_13)
	.align		4
.L_13:
        /*0040*/ 	.word	index@(kernel_cutlass_kernel_cudnngemm_amaxdense_blockscaled_gemm_persistent_amaxSm100BlockScaledPersistentDenseGemmKernel_object_at__TiledMMA_ThrLayoutVMNK11110000_PermutationMNK____MMAAtom_Thr_0)
        /*0044*/ 	.word	0x00000000
.L_14:


//--------------------- .nv.info.kernel_cutlass_kernel_cudnngemm_amaxdense_blockscaled_gemm_persistent_amaxSm100BlockScaledPersistentDenseGemmKernel_object_at__TiledMMA_ThrLayoutVMNK11110000_PermutationMNK____MMAAtom_Thr_0 --------------------------
	.section	.nv.info.kernel_cutlass_kernel_cudnngemm_amaxdense_blockscaled_gemm_persistent_amaxSm100BlockScaledPersistentDenseGemmKernel_object_at__TiledMMA_ThrLayoutVMNK11110000_PermutationMNK____MMAAtom_Thr_0,"",@"SHT_CUDA_INFO"
	.sectionflags	@""
	.align	4


	//----- nvinfo : EIATTR_CUDA_API_VERSION
	.align		4
        /*0000*/ 	.byte	0x04, 0x37
        /*0002*/ 	.short	(.L_16 - .L_15)
.L_15:
        /*0004*/ 	.word	0x00000081


	//----- nvinfo : EIATTR_KPARAM_INFO
	.align		4
.L_16:
        /*0008*/ 	.byte	0x04, 0x17
        /*000a*/ 	.short	(.L_18 - .L_17)
.L_17:
        /*000c*/ 	.word	0x00000000
        /*0010*/ 	.short	0x000a
        /*0012*/ 	.short	0x02e0
        /*0014*/ 	.byte	0x00, 0xf0, 0x31, 0x00


	//----- nvinfo : EIATTR_KPARAM_INFO
	.align		4
.L_18:
        /*0018*/ 	.byte	0x04, 0x17
        /*001a*/ 	.short	(.L_20 - .L_19)
.L_19:
        /*001c*/ 	.word	0x00000000
        /*0020*/ 	.short	0x0009
        /*0022*/ 	.short	0x02d4
        /*0024*/ 	.byte	0x00, 0xf0, 0x31, 0x00


	//----- nvinfo : EIATTR_KPARAM_INFO
	.align		4
.L_20:
        /*0028*/ 	.byte	0x04, 0x17
        /*002a*/ 	.short	(.L_22 - .L_21)
.L_21:
        /*002c*/ 	.word	0x00000000
        /*0030*/ 	.short	0x0008
        /*0032*/ 	.short	0x02c8
        /*0034*/ 	.byte	0x00, 0xf0, 0x31, 0x00


	//----- nvinfo : EIATTR_KPARAM_INFO
	.align		4
.L_22:
        /*0038*/ 	.byte	0x04, 0x17
        /*003a*/ 	.short	(.L_24 - .L_23)
.L_23:
        /*003c*/ 	.word	0x00000000
        /*0040*/ 	.short	0x0007
        /*0042*/ 	.short	0x02c0
        /*0044*/ 	.byte	0x00, 0xf0, 0x21, 0x00


	//----- nvinfo : EIATTR_KPARAM_INFO
	.align		4
.L_24:
        /*0048*/ 	.byte	0x04, 0x17
        /*004a*/ 	.short	(.L_26 - .L_25)
.L_25:
        /*004c*/ 	.word	0x00000000
        /*0050*/ 	.short	0x0006
        /*0052*/ 	.short	0x0240
        /*0054*/ 	.byte	0x00, 0xf0, 0x01, 0x02


	//----- nvinfo : EIATTR_KPARAM_INFO
	.align		4
.L_26:
        /*0058*/ 	.byte	0x04, 0x17
        /*005a*/ 	.short	(.L_28 - .L_27)
.L_27:
        /*005c*/ 	.word	0x00000000
        /*0060*/ 	.short	0x0005
        /*0062*/ 	.short	0x01c0
        /*0064*/ 	.byte	0x00, 0xf0, 0x01, 0x02


	//----- nvinfo : EIATTR_KPARAM_INFO
	.align		4
.L_28:
        /*0068*/ 	.byte	0x04, 0x17
        /*006a*/ 	.short	(.L_30 - .L_29)
.L_29:
        /*006c*/ 	.word	0x00000000
        /*0070*/ 	.short	0x0004
        /*0072*/ 	.short	0x0140
        /*0074*/ 	.byte	0x00, 0xf0, 0x01, 0x02


	//----- nvinfo : EIATTR_KPARAM_INFO
	.align		4
.L_30:
        /*0078*/ 	.byte	0x04, 0x17
        /*007a*/ 	.short	(.L_32 - .L_31)
.L_31:
        /*007c*/ 	.word	0x00000000
        /*0080*/ 	.short	0x0003
        /*0082*/ 	.short	0x00c0
        /*0084*/ 	.byte	0x00, 0xf0, 0x01, 0x02


	//----- nvinfo : EIATTR_KPARAM_INFO
	.align		4
.L_32:
        /*0088*/ 	.byte	0x04, 0x17
        /*008a*/ 	.short	(.L_34 - .L_33)
.L_33:
        /*008c*/ 	.word	0x00000000
        /*0090*/ 	.short	0x0002
        /*0092*/ 	.short	0x0040
        /*0094*/ 	.byte	0x00, 0xf0, 0x01, 0x02


	//----- nvinfo : EIATTR_KPARAM_INFO
	.align		4
.L_34:
        /*0098*/ 	.byte	0x04, 0x17
        /*009a*/ 	.short	(.L_36 - .L_35)
.L_35:
        /*009c*/ 	.word	0x00000000
        /*00a0*/ 	.short	0x0001
        /*00a2*/ 	.short	0x000c
        /*00a4*/ 	.byte	0x00, 0xf0, 0x31, 0x00


	//----- nvinfo : EIATTR_KPARAM_INFO
	.align		4
.L_36:
        /*00a8*/ 	.byte	0x04, 0x17
        /*00aa*/ 	.short	(.L_38 - .L_37)
.L_37:
        /*00ac*/ 	.word	0x00000000
        /*00b0*/ 	.short	0x0000
        /*00b2*/ 	.short	0x0000
        /*00b4*/ 	.byte	0x00, 0xf0, 0x31, 0x00


	//----- nvinfo : EIATTR_AT_ENTRY_FRAGMENTS
	.align		4
.L_38:
        /*00b8*/ 	.byte	0x04, 0x4f
        /*00ba*/ 	.short	(.L_40 - .L_39)


	//   ....[0]....
.L_39:
        /*00bc*/ 	.word	0x00000004


	//----- nvinfo : EIATTR_RESERVED_SMEM_USED
	.align		4
.L_40:
        /*00c0*/ 	.byte	0x01, 0x41
	.zero		2


	//----- nvinfo : EIATTR_SPARSE_MMA_MASK
	.align		4
        /*00c4*/ 	.byte	0x03, 0x50
        /*00c6*/ 	.short	0x0000


	//----- nvinfo : EIATTR_TCGEN05_1CTA_USED
	.align		4
        /*00c8*/ 	.byte	0x01, 0x51
	.zero		2


	//----- nvinfo : EIATTR_MAXREG_COUNT
	.align		4
        /*00cc*/ 	.byte	0x03, 0x1b
        /*00ce*/ 	.short	0x00ff


	//----- nvinfo : EIATTR_NUM_BARRIERS
	.align		4
        /*00d0*/ 	.byte	0x02, 0x4c
        /*00d2*/ 	.byte	0x04
	.zero		1


	//----- nvinfo : EIATTR_INT_WARP_WIDE_INSTR_OFFSETS
	.align		4
        /*00d4*/ 	.byte	0x04, 0x31
        /*00d6*/ 	.short	(.L_42 - .L_41)


	//   ....[0]....
.L_41:
        /*00d8*/ 	.word	0x00003e30


	//   ....[1]....
        /*00dc*/ 	.word	0x00003e70


	//----- nvinfo : EIATTR_COOP_GROUP_MASK_REGIDS
	.align		4
.L_42:
        /*00e0*/ 	.byte	0x04, 0x29
        /*00e2*/ 	.short	(.L_44 - .L_43)


	//   ....[0]....
.L_43:
        /*00e4*/ 	.word	0xffffffff


	//   ....[1]....
        /*00e8*/ 	.word	0xffffffff


	//   ....[2]....
        /*00ec*/ 	.word	0xffffffff


	//   ....[3]....
        /*00f0*/ 	.word	0xffffffff


	//   ....[4]....
        /*00f4*/ 	.word	0xffffffff


	//   ....[5]....
        /*00f8*/ 	.word	0xffffffff


	//   ....[6]....
        /*00fc*/ 	.word	0xffffffff


	//   ....[7]....
        /*0100*/ 	.word	0xffffffff


	//----- nvinfo : EIATTR_COOP_GROUP_INSTR_OFFSETS
	.align		4
.L_44:
        /*0104*/ 	.byte	0x04, 0x28
        /*0106*/ 	.short	(.L_46 - .L_45)


	//   ....[0]....
.L_45:
        /*0108*/ 	.word	0x00000400


	//   ....[1]....
        /*010c*/ 	.word	0x000005b0


	//   ....[2]....
        /*0110*/ 	.word	0x00000650


	//   ....[3]....
        /*0114*/ 	.word	0x00001d30


	//   ....[4]....
        /*0118*/ 	.word	0x00001ff0


	//   ....[5]....
        /*011c*/ 	.word	0x00003990


	//   ....[6]....
        /*0120*/ 	.word	0x00003d50


	//   ....[7]....
        /*0124*/ 	.word	0x00003f20


	//----- nvinfo : EIATTR_VRC_CTA_INIT_COUNT
	.align		4
.L_46:
        /*0128*/ 	.byte	0x02, 0x4a
        /*012a*/ 	.byte	0x80
	.zero		1


	//----- nvinfo : EIATTR_MBARRIER_INSTR_OFFSETS
	.align		4
        /*012c*/ 	.byte	0x04, 0x39
        /*012e*/ 	.short	(.L_48 - .L_47)


	//   ....[0]....
.L_47:
        /*0130*/ 	.word	0x000002f0
        /*0134*/ 	.word	0x000000ff
        /*0138*/ 	.word	0x00000000
        /*013c*/ 	.short	0x0100
        /*013e*/ 	.byte	0x05
	.zero		1


	//   ....[1]....
        /*0140*/ 	.word	0x00000300
        /*0144*/ 	.word	0x000000ff
        /*0148*/ 	.word	0x00000008
        /*014c*/ 	.short	0x0100
        /*014e*/ 	.byte	0x05
	.zero		1


	//   ....[2]....
        /*0150*/ 	.word	0x00000310
        /*0154*/ 	.word	0x000000ff
        /*0158*/ 	.word	0x00000010
        /*015c*/ 	.short	0x0100
        /*015e*/ 	.byte	0x05
	.zero		1


	//   ....[3]....
        /*0160*/ 	.word	0x00000320
        /*0164*/ 	.word	0x000000ff
        /*0168*/ 	.word	0x00000018
        /*016c*/ 	.short	0x0100
        /*016e*/ 	.byte	0x05
	.zero		1


	//   ....[4]....
        /*0170*/ 	.word	0x00000330
        /*0174*/ 	.word	0x000000ff
        /*0178*/ 	.word	0x00000020
        /*017c*/ 	.short	0x0100
        /*017e*/ 	.byte	0x05
	.zero		1


	//   ....[5]....
        /*0180*/ 	.word	0x00000340
        /*0184*/ 	.word	0x000000ff
        /*0188*/ 	.word	0x00000028
        /*018c*/ 	.short	0x0100
        /*018e*/ 	.byte	0x05
	.zero		1


	//   ....[6]....
        /*0190*/ 	.word	0x00000350
        /*0194*/ 	.word	0x000000ff
        /*0198*/ 	.word	0x00000030
        /*019c*/ 	.short	0x0100
        /*019e*/ 	.byte	0x05
	.zero		1


	//   ....[7]....
        /*01a0*/ 	.word	0x00000360
        /*01a4*/ 	.word	0x000000ff
        /*01a8*/ 	.word	0x00000038
        /*01ac*/ 	.short	0x0100
        /*01ae*/ 	.byte	0x05
	.zero		1


	//   ....[8]....
        /*01b0*/ 	.word	0x00000370
        /*01b4*/ 	.word	0x000000ff
        /*01b8*/ 	.word	0x00000040
        /*01bc*/ 	.short	0x0100
        /*01be*/ 	.byte	0x05
	.zero		1


	//   ....[9]....
        /*01c0*/ 	.word	0x00000380
        /*01c4*/ 	.word	0x000000ff
        /*01c8*/ 	.word	0x00000048
        /*01cc*/ 	.short	0x0100
        /*01ce*/ 	.byte	0x05
	.zero		1


	//   ....[10]....
        /*01d0*/ 	.word	0x00000390
        /*01d4*/ 	.word	0x000000ff
        /*01d8*/ 	.word	0x00000050
        /*01dc*/ 	.short	0x0100
        /*01de*/ 	.byte	0x05
	.zero		1


	//   ....[11]....
        /*01e0*/ 	.word	0x000003a0
        /*01e4*/ 	.word	0x000000ff
        /*01e8*/ 	.word	0x00000058
        /*01ec*/ 	.short	0x0100
        /*01ee*/ 	.byte	0x05
	.zero		1


	//   ....[12]....
        /*01f0*/ 	.word	0x00000520
        /*01f4*/ 	.word	0x000000ff
        /*01f8*/ 	.word	0x00000060
        /*01fc*/ 	.short	0x0100
        /*01fe*/ 	.byte	0x06
	.zero		1


	//   ....[13]....
        /*0200*/ 	.word	0x00000530
        /*0204*/ 	.word	0x000000ff
        /*0208*/ 	.word	0x00000068
        /*020c*/ 	.short	0x0100
        /*020e*/ 	.byte	0x06
	.zero		1


	//   ....[14]....
        /*0210*/ 	.word	0x00000540
        /*0214*/ 	.word	0x000000ff
        /*0218*/ 	.word	0x00000070
        /*021c*/ 	.short	0x0100
        /*021e*/ 	.byte	0x06
	.zero		1


	//   ....[15]....
        /*0220*/ 	.word	0x00000550
        /*0224*/ 	.word	0x000000ff
        /*0228*/ 	.word	0x00000078
        /*022c*/ 	.short	0x0100
        /*022e*/ 	.byte	0x06
	.zero		1


	//   ....[16]....
        /*0230*/ 	.word	0x00000a60
        /*0234*/ 	.word	0x000000ff
        /*0238*/ 	.word	0x00000030
        /*023c*/ 	.short	0x010a
        /*023e*/ 	.byte	0x06
	.zero		1


	//   ....[17]....
        /*0240*/ 	.word	0x00000c90
        /*0244*/ 	.word	0x000000ff
        /*0248*/ 	.word	0x00000030
        /*024c*/ 	.short	0x010a
        /*024e*/ 	.byte	0x19
	.zero		1


	//   ....[18]....
        /*0250*/ 	.word	0x00000de0
        /*0254*/ 	.word	0x000000ff
        /*0258*/ 	.word	0x00000030
        /*025c*/ 	.short	0x010a
        /*025e*/ 	.byte	0x21
	.zero		1


	//   ....[19]....
        /*0260*/ 	.word	0x00001160
        /*0264*/ 	.word	0x000000ff
        /*0268*/ 	.word	0x00000030
        /*026c*/ 	.short	0x010a
        /*026e*/ 	.byte	0x04
	.zero		1


	//   ....[20]....
        /*0270*/ 	.word	0x00001740
        /*0274*/ 	.word	0x000000ff
        /*0278*/ 	.word	0x00000000
        /*027c*/ 	.short	0x010a
        /*027e*/ 	.byte	0x12
	.zero		1


	//   ....[21]....
        /*0280*/ 	.word	0x00001760
        /*0284*/ 	.word	0x000000ff
        /*0288*/ 	.word	0x00000070
        /*028c*/ 	.short	0x010a
        /*028e*/ 	.byte	0x11
	.zero		1


	//   ....[22]....
        /*0290*/ 	.word	0x000019b0
        /*0294*/ 	.word	0x000000ff
        /*0298*/ 	.word	0x00000000
        /*029c*/ 	.short	0x010a
        /*029e*/ 	.byte	0x10
	.zero		1


	//   ....[23]....
        /*02a0*/ 	.word	0x00001b10
        /*02a4*/ 	.word	0x000000ff
        /*02a8*/ 	.word	0x00000000
        /*02ac*/ 	.short	0x010a
        /*02ae*/ 	.byte	0x1a
	.zero		1


	//   ....[24]....
        /*02b0*/ 	.word	0x00001cc0
        /*02b4*/ 	.word	0x00000002
        /*02b8*/ 	.word	0x00000070
        /*02bc*/ 	.short	0x010a
        /*02be*/ 	.byte	0xff
	.zero		1


	//   ....[25]....
        /*02c0*/ 	.word	0x00002680
        /*02c4*/ 	.word	0x00000028
        /*02c8*/ 	.word	0x00000060
        /*02cc*/ 	.short	0x010a
        /*02ce*/ 	.byte	0xff
	.zero		1


	//   ....[26]....
        /*02d0*/ 	.word	0x00003b30
        /*02d4*/ 	.word	0x00000028
        /*02d8*/ 	.word	0x00000070
        /*02dc*/ 	.short	0x0101
        /*02de*/ 	.byte	0xff
	.zero		1


	//   ....[27]....
        /*02e0*/ 	.word	0x00003f80
        /*02e4*/ 	.word	0x00000002
        /*02e8*/ 	.word	0x00000030
        /*02ec*/ 	.short	0x010a
        /*02ee*/ 	.byte	0xff
	.zero		1


	//   ....[28]....
        /*02f0*/ 	.word	0x00004000
        /*02f4*/ 	.word	0x00000002
        /*02f8*/ 	.word	0x00000030
        /*02fc*/ 	.short	0x010a
        /*02fe*/ 	.byte	0xff
	.zero		1


	//   ....[29]....
        /*0300*/ 	.word	0x00004080
        /*0304*/ 	.word	0x00000002
        /*0308*/ 	.word	0x00000070
        /*030c*/ 	.short	0x010a
        /*030e*/ 	.byte	0xff
	.zero		1


	//   ....[30]....
        /*0310*/ 	.word	0x00004100
        /*0314*/ 	.word	0x00000002
        /*0318*/ 	.word	0x00000000
        /*031c*/ 	.short	0x010a
        /*031e*/ 	.byte	0xff
	.zero		1


	//   ....[31]....
        /*0320*/ 	.word	0x00004160
        /*0324*/ 	.word	0x00000002
        /*0328*/ 	.word	0x00000070
        /*032c*/ 	.short	0x010a
        /*032e*/ 	.byte	0xff
	.zero		1


	//   ....[32]....
        /*0330*/ 	.word	0x000041c0
        /*0334*/ 	.word	0x00000028
        /*0338*/ 	.word	0x00000060
        /*033c*/ 	.short	0x010a
        /*033e*/ 	.byte	0xff
	.zero		1


	//----- nvinfo : EIATTR_NUM_MBARRIERS
	.align		4
.L_48:
        /*0340*/ 	.byte	0x03, 0x38
        /*0342*/ 	.short	0x0010


	//----- nvinfo : EIATTR_EXIT_INSTR_OFFSETS
	.align		4
        /*0344*/ 	.byte	0x04, 0x1c
        /*0346*/ 	.short	(.L_50 - .L_49)


	//   ....[0]....
.L_49:
        /*0348*/ 	.word	0x00001cf0


	//   ....[1]....
        /*034c*/ 	.word	0x00003f40


	//----- nvinfo : EIATTR_REQNTID
	.align		4
.L_50:
        /*0350*/ 	.byte	0x04, 0x10
        /*0352*/ 	.short	(.L_52 - .L_51)
.L_51:
        /*0354*/ 	.word	0x000000c0
        /*0358*/ 	.word	0x00000001
        /*035c*/ 	.word	0x00000001


	//----- nvinfo : EIATTR_CRS_STACK_SIZE
	.align		4
.L_52:
        /*0360*/ 	.byte	0x04, 0x1e
        /*0362*/ 	.short	(.L_54 - .L_53)
.L_53:
        /*0364*/ 	.word	0x00000000


	//----- nvinfo : EIATTR_CBANK_PARAM_SIZE
	.align		4
.L_54:
        /*0368*/ 	.byte	0x03, 0x19
        /*036a*/ 	.short	0x02ec


	//----- nvinfo : EIATTR_PARAM_CBANK
	.align		4
        /*036c*/ 	.byte	0x04, 0x0a
        /*036e*/ 	.short	(.L_56 - .L_55)
	.align		4
.L_55:
        /*0370*/ 	.word	index@(.nv.constant0.kernel_cutlass_kernel_cudnngemm_amaxdense_blockscaled_gemm_persistent_amaxSm100BlockScaledPersistentDenseGemmKernel_object_at__TiledMMA_ThrLayoutVMNK11110000_PermutationMNK____MMAAtom_Thr_0)
        /*0374*/ 	.short	0x0380
        /*0376*/ 	.short	0x02ec


	//----- nvinfo : EIATTR_SW_WAR
	.align		4
.L_56:
        /*0378*/ 	.byte	0x04, 0x36
        /*037a*/ 	.short	(.L_58 - .L_57)
.L_57:
        /*037c*/ 	.word	0x00000008
.L_58:


//--------------------- .nv.compat                --------------------------
	.section	.nv.compat,"",@"SHT_CUDA_COMPAT_INFO"
	.align	4
        /*0000*/ 	.byte	0x02, 0x02, 0x02, 0x00, 0x02, 0x05, 0x05, 0x00, 0x02, 0x03, 0x01, 0x00, 0x02, 0x06, 0x01, 0x00


//--------------------- .nv.callgraph             --------------------------
	.section	.nv.callgraph,"",@"SHT_CUDA_CALLGRAPH"
	.align	4
	.sectionentsize	8
	.align		4
        /*0000*/ 	.word	0x00000000
	.align		4
        /*0004*/ 	.word	0xffffffff
	.align		4
        /*0008*/ 	.word	0x00000000
	.align		4
        /*000c*/ 	.word	0xfffffffe
	.align		4
        /*0010*/ 	.word	0x00000000
	.align		4
        /*0014*/ 	.word	0xfffffffd
	.align		4
        /*0018*/ 	.word	0x00000000
	.align		4
        /*001c*/ 	.word	0xfffffffc


//--------------------- .text.kernel_cutlass_kernel_cudnngemm_amaxdense_blockscaled_gemm_persistent_amaxSm100BlockScaledPersistentDenseGemmKernel_object_at__TiledMMA_ThrLayoutVMNK11110000_PermutationMNK____MMAAtom_Thr_0 --------------------------
	.section	.text.kernel_cutlass_kernel_cudnngemm_amaxdense_blockscaled_gemm_persistent_amaxSm100BlockScaledPersistentDenseGemmKernel_object_at__TiledMMA_ThrLayoutVMNK11110000_PermutationMNK____MMAAtom_Thr_0,"ax",@progbits
	.align	128
        .global         kernel_cutlass_kernel_cudnngemm_amaxdense_blockscaled_gemm_persistent_amaxSm100BlockScaledPersistentDenseGemmKernel_object_at__TiledMMA_ThrLayoutVMNK11110000_PermutationMNK____MMAAtom_Thr_0
        .type           kernel_cutlass_kernel_cudnngemm_amaxdense_blockscaled_gemm_persistent_amaxSm100BlockScaledPersistentDenseGemmKernel_object_at__TiledMMA_ThrLayoutVMNK11110000_PermutationMNK____MMAAtom_Thr_0,@function
        .size           kernel_cutlass_kernel_cudnngemm_amaxdense_blockscaled_gemm_persistent_amaxSm100BlockScaledPersistentDenseGemmKernel_object_at__TiledMMA_ThrLayoutVMNK11110000_PermutationMNK____MMAAtom_Thr_0,(.L_x_64 - kernel_cutlass_kernel_cudnngemm_amaxdense_blockscaled_gemm_persistent_amaxSm100BlockScaledPersistentDenseGemmKernel_object_at__TiledMMA_ThrLayoutVMNK11110000_PermutationMNK____MMAAtom_Thr_0)
        .other          kernel_cutlass_kernel_cudnngemm_amaxdense_blockscaled_gemm_persistent_amaxSm100BlockScaledPersistentDenseGemmKernel_object_at__TiledMMA_ThrLayoutVMNK11110000_PermutationMNK____MMAAtom_Thr_0,@"STO_CUDA_ENTRY STV_DEFAULT"
kernel_cutlass_kernel_cudnngemm_amaxdense_blockscaled_gemm_persistent_amaxSm100BlockScaledPersistentDenseGemmKernel_object_at__TiledMMA_ThrLayoutVMNK11110000_PermutationMNK____MMAAtom_Thr_0:
.text.kernel_cutlass_kernel_cudnngemm_amaxdense_blockscaled_gemm_persistent_amaxSm100BlockScaledPersistentDenseGemmKernel_object_at__TiledMMA_ThrLayoutVMNK11110000_PermutationMNK____MMAAtom_Thr_0:
[----:B------:R-:W1:Y:S01]  /*0000*/  LDC R1, c[0x0][0x37c] ;  /* 0x0000df00ff017b82 */ /* 0x000e620000000800 */
[----:B------:R-:W2:Y:S07]  /*0010*/  S2R R0, SR_TID.X ;  /* 0x0000000000007919 */ /* 0x000eae0000002100 */
[----:B------:R-:W3:Y:S01]  /*0020*/  S2UR UR12, SR_CgaCtaId ;  /* 0x00000000000c79c3 */ /* 0x000ee20000008800 */
[----:B------:R-:W4:Y:S01]  /*0030*/  LDCU.U8 UR7, c[0x0][0x382] ;  /* 0x00007040ff0777ac */ /* 0x000f220008000000 */
[----:B------:R-:W5:Y:S01]  /*0040*/  LDCU.U8 UR4, c[0x0][0x381] ;  /* 0x00007020ff0477ac */ /* 0x000f620008000000 */
[----:B------:R-:W2:Y:S01]  /*0050*/  LDCU UR5, c[0x0][0x36c] ;  /* 0x00006d80ff0577ac */ /* 0x000ea20008000800 */
[----:B----4-:R-:W-:-:S02]  /*0060*/  ULOP3.LUT UR7, UR7, 0x1, URZ, 0xc0, !UPT ;  /* 0x0000000107077892 */ /* 0x010fc4000f8ec0ff */
[----:B-----5:R-:W-:Y:S02]  /*0070*/  ULOP3.LUT UR4, UR4, 0x1, URZ, 0xc0, !UPT ;  /* 0x0000000104047892 */ /* 0x020fe4000f8ec0ff */
[----:B---3--:R-:W-:Y:S02]  /*0080*/  ULEA.HI UR6, UR12, UR12, URZ, 0x1 ;  /* 0x0000000c0c067291 */ /* 0x008fe4000f8f08ff */
[----:B--2---:R-:W-:Y:S02]  /*0090*/  UISETP.EQ.U32.AND UP4, UPT, UR5, 0x1, UPT ;  /* 0x000000010500788c */ /* 0x004fe4000bf82070 */
[----:B------:R-:W-:Y:S01]  /*00a0*/  ULOP3.LUT UR6, UR6, 0xfffffffe, URZ, 0xc0, !UPT ;  /* 0xfffffffe06067892 */ /* 0x000fe2000f8ec0ff */
[----:B------:R-:W-:Y:S01]  /*00b0*/  SHF.R.U32.HI R7, RZ, 0x5, R0 ;  /* 0x00000005ff077819 */ /* 0x000fe20000011600 */
[----:B------:R-:W-:Y:S02]  /*00c0*/  UISETP.NE.U32.AND UP6, UPT, UR7, 0x1, UPT ;  /* 0x000000010700788c */ /* 0x000fe4000bfc5070 */
[----:B------:R-:W-:Y:S01]  /*00d0*/  UIADD3 UR28, UPT, UPT, -UR6, UR12, URZ ;  /* 0x0000000c061c7290 */ /* 0x000fe2000fffe1ff */
[C---:B------:R-:W-:Y:S01]  /*00e0*/  ISETP.NE.AND P1, PT, R7.reuse, 0x5, PT ;  /* 0x000000050700780c */ /* 0x040fe20003f25270 */
[----:B------:R-:W-:Y:S01]  /*00f0*/  UISETP.NE.U32.AND UP5, UPT, UR4, 0x1, UPT ;  /* 0x000000010400788c */ /* 0x000fe2000bfa5070 */
[----:B------:R-:W-:-:S11]  /*0100*/  ISETP.NE.AND P0, PT, R7, RZ, PT ;  /* 0x000000ff0700720c */ /* 0x000fd60003f05270 */
[----:B-1----:R-:W-:Y:S05]  /*0110*/  @P1 BRA `(.L_x_0) ;  /* 0x0000000000441947 */ /* 0x002fea0003800000 */
[----:B------:R-:W1:Y:S02]  /*0120*/  LDCU.64 UR4, c[0x0][0x348] ;  /* 0x00006900ff0477ac */ /* 0x000e640008000a00 */
[----:B-1----:R-:W-:Y:S02]  /*0130*/  UIADD3 UR14, UP0, UPT, UR4, 0x40, URZ ;  /* 0x00000040040e7890 */ /* 0x002fe4000ff1e0ff */
[----:B------:R-:W-:Y:S02]  /*0140*/  UIADD3 UR10, UP3, UPT, UR4, 0xc0, URZ ;  /* 0x000000c0040a7890 */ /* 0x000fe4000ff7e0ff */
[----:B------:R-:W-:Y:S02]  /*0150*/  UIADD3 UR8, UP2, UPT, UR4, 0x140, URZ ;  /* 0x0000014004087890 */ /* 0x000fe4000ff5e0ff */
[----:B------:R-:W-:Y:S02]  /*0160*/  UIADD3 UR6, UP1, UPT, UR4, 0x1c0, URZ ;  /* 0x000001c004067890 */ /* 0x000fe4000ff3e0ff */
[----:B------:R-:W-:-:S02]  /*0170*/  UIADD3.X UR15, UPT, UPT, URZ, UR5, URZ, UP0, !UPT ;  /* 0x00000005ff0f7290 */ /* 0x000fc400087fe4ff */
[----:B------:R-:W-:Y:S02]  /*0180*/  UIADD3 UR4, UP0, UPT, UR4, 0x240, URZ ;  /* 0x0000024004047890 */ /* 0x000fe4000ff1e0ff */
[----:B------:R-:W-:Y:S02]  /*0190*/  UIADD3.X UR11, UPT, UPT, URZ, UR5, URZ, UP3, !UPT ;  /* 0x00000005ff0b7290 */ /* 0x000fe40009ffe4ff */
[----:B------:R-:W-:Y:S02]  /*01a0*/  UIADD3.X UR9, UPT, UPT, URZ, UR5, URZ, UP2, !UPT ;  /* 0x00000005ff097290 */ /* 0x000fe400097fe4ff */
[----:B------:R-:W-:Y:S01]  /*01b0*/  UIADD3.X UR7, UPT, UPT, URZ, UR5, URZ, UP1, !UPT ;  /* 0x00000005ff077290 */ /* 0x000fe20008ffe4ff */
[----:B------:R1:W-:Y:S01]  /*01c0*/  UTMACCTL.PF [UR14] ;  /* 0x000000000e0079b9 */ /* 0x0003e20008040000 */
[----:B------:R-:W-:-:S03]  /*01d0*/  UIADD3.X UR5, UPT, UPT, URZ, UR5, URZ, UP0, !UPT ;  /* 0x00000005ff057290 */ /* 0x000fc600087fe4ff */
[----:B------:R1:W-:Y:S02]  /*01e0*/  UTMACCTL.PF [UR10] ;  /* 0x000000000a0079b9 */ /* 0x0003e40008040000 */
[----:B------:R1:W-:Y:S02]  /*01f0*/  UTMACCTL.PF [UR8] ;  /* 0x00000000080079b9 */ /* 0x0003e40008040000 */
[----:B------:R1:W-:Y:S02]  /*0200*/  UTMACCTL.PF [UR6] ;  /* 0x00000000060079b9 */ /* 0x0003e40008040000 */
[----:B------:R1:W-:Y:S02]  /*0210*/  UTMACCTL.PF [UR4] ;  /* 0x00000000040079b9 */ /* 0x0003e40008040000 */
[----:B-1----:R-:W-:Y:S01]  /*0220*/  NOP ;  /* 0x0000000000007918 */ /* 0x002fe20000000000 */
.L_x_0:
[----:B------:R-:W-:Y:S05]  /*0230*/  @P0 BRA `(.L_x_1) ;  /* 0x0000000000600947 */ /* 0x000fea0003800000 */
[----:B------:R-:W-:Y:S01]  /*0240*/  UMOV UR5, 0x400 ;  /* 0x0000040000057882 */ /* 0x000fe20000000000 */
[----:B------:R-:W-:Y:S01]  /*0250*/  UMOV UR6, 0x1 ;  /* 0x0000000100067882 */ /* 0x000fe20000000000 */
[----:B------:R-:W-:Y:S02]  /*0260*/  ULEA UR5, UR12, UR5, 0x18 ;  /* 0x000000050c057291 */ /* 0x000fe4000f8ec0ff */
[----:B------:R-:W-:-:S04]  /*0270*/  UIADD3 UR6, UPT, UPT, -UR6, 0x100000, URZ ;  /* 0x0010000006067890 */ /* 0x000fc8000fffe1ff */
[----:B------:R-:W-:Y:S02]  /*0280*/  USHF.L.U32 UR7, UR6, 0xb, URZ ;  /* 0x0000000b06077899 */ /* 0x000fe400080006ff */
[----:B------:R-:W-:Y:S01]  /*0290*/  USHF.L.U32 UR6, UR6, 0x1, URZ ;  /* 0x0000000106067899 */ /* 0x000fe200080006ff */
[----:B------:R-:W-:Y:S02]  /*02a0*/  UMOV UR4, 0x2 ;  /* 0x0000000200047882 */ /* 0x000fe40000000000 */
[----:B------:R-:W-:-:S04]  /*02b0*/  UIADD3 UR8, UPT, UPT, -UR4, 0x100000, URZ ;  /* 0x0010000004087890 */ /* 0x000fc8000fffe1ff */
[----:B------:R-:W-:Y:S02]  /*02c0*/  USHF.L.U32 UR9, UR8, 0xb, URZ ;  /* 0x0000000b08097899 */ /* 0x000fe400080006ff */
[----:B------:R-:W-:Y:S01]  /*02d0*/  USHF.L.U32 UR8, UR8, 0x1, URZ ;  /* 0x0000000108087899 */ /* 0x000fe200080006ff */
[----:B------:R-:W1:Y:S02]  /*02e0*/  FENCE.VIEW.ASYNC.S ;  /* 0x00000000000073c6 */ /* 0x000e640000000000 */
[----:B-1----:R1:W2:Y:S01]  /*02f0*/  SYNCS.EXCH.64 URZ, [UR5], UR6 ;  /* 0x0000000605ff75b2 */ /* 0x0022a20008000100 */
[----:B------:R1:W3:Y:S01]  /*0300*/  SYNCS.EXCH.64 URZ, [UR5+0x8], UR6 ;  /* 0x0000080605ff75b2 */ /* 0x0002e20008000100 */
[----:B------:R1:W4:Y:S01]  /*0310*/  SYNCS.EXCH.64 URZ, [UR5+0x10], UR6 ;  /* 0x0000100605ff75b2 */ /* 0x0003220008000100 */
[----:B------:R1:W5:Y:S01]  /*0320*/  SYNCS.EXCH.64 URZ, [UR5+0x18], UR6 ;  /* 0x0000180605ff75b2 */ /* 0x0003620008000100 */
[----:B------:R1:W1:Y:S01]  /*0330*/  SYNCS.EXCH.64 URZ, [UR5+0x20], UR6 ;  /* 0x0000200605ff75b2 */ /* 0x0002620008000100 */
[----:B------:R1:W1:Y:S04]  /*0340*/  SYNCS.EXCH.64 URZ, [UR5+0x28], UR6 ;  /* 0x0000280605ff75b2 */ /* 0x0002680008000100 */
[----:B------:R1:W1:Y:S01]  /*0350*/  SYNCS.EXCH.64 URZ, [UR5+0x30], UR8 ;  /* 0x0000300805ff75b2 */ /* 0x0002620008000100 */
[----:B------:R1:W1:Y:S01]  /*0360*/  SYNCS.EXCH.64 URZ, [UR5+0x38], UR8 ;  /* 0x0000380805ff75b2 */ /* 0x0002620008000100 */
[----:B------:R1:W1:Y:S01]  /*0370*/  SYNCS.EXCH.64 URZ, [UR5+0x40], UR8 ;  /* 0x0000400805ff75b2 */ /* 0x0002620008000100 */
[----:B------:R1:W1:Y:S01]  /*0380*/  SYNCS.EXCH.64 URZ, [UR5+0x48], UR8 ;  /* 0x0000480805ff75b2 */ /* 0x0002620008000100 */
[----:B------:R1:W1:Y:S01]  /*0390*/  SYNCS.EXCH.64 URZ, [UR5+0x50], UR8 ;  /* 0x0000500805ff75b2 */ /* 0x0002620008000100 */
[----:B------:R1:W1:Y:S01]  /*03a0*/  SYNCS.EXCH.64 URZ, [UR5+0x58], UR8 ;  /* 0x0000580805ff75b2 */ /* 0x0002620008000100 */
[----:B------:R-:W-:Y:S01]  /*03b0*/  NOP ;  /* 0x0000000000007918 */ /* 0x000fe20000000000 */
.L_x_1:
[----:B------:R-:W-:Y:S01]  /*03c0*/  NOP ;  /* 0x0000000000007918 */ /* 0x000fe20000000000 */
[----:B------:R-:W-:Y:S05]  /*03d0*/  BRA.U !UP4, `(.L_x_2) ;  /* 0x000000010c087547 */ /* 0x000fea000b800000 */
[----:B-12345:R-:W-:Y:S01]  /*03e0*/  UCGABAR_ARV ;  /* 0x00000000000079c7 */ /* 0x03efe20008000000 */
[----:B------:R-:W-:Y:S05]  /*03f0*/  BRA `(.L_x_3) ;  /* 0x0000000000047947 */ /* 0x000fea0003800000 */
.L_x_2:
[----:B-12345:R-:W-:Y:S01]  /*0400*/  NOP ;  /* 0x0000000000007918 */ /* 0x03efe20000000000 */
.L_x_3:
[----:B------:R-:W-:Y:S05]  /*0410*/  BRA.U !UP4, `(.L_x_4) ;  /* 0x000000010c0c7547 */ /* 0x000fea000b800000 */
[----:B------:R-:W-:Y:S01]  /*0420*/  UCGABAR_WAIT ;  /* 0x0000000000007dc7 */ /* 0x000fe20008000000 */
[----:B------:R-:W-:Y:S01]  /*0430*/  CCTL.IVALL ;  /* 0x00000000ff00798f */ /* 0x000fe20002000000 */
[----:B------:R-:W-:Y:S05]  /*0440*/  BRA `(.L_x_5) ;  /* 0x0000000000047947 */ /* 0x000fea0003800000 */
.L_x_4:
[----:B------:R-:W-:Y:S06]  /*0450*/  BAR.SYNC.DEFER_BLOCKING 0x0 ;  /* 0x0000000000007b1d */ /* 0x000fec0000010000 */
.L_x_5:
[----:B------:R-:W-:Y:S05]  /*0460*/  @P0 BRA `(.L_x_6) ;  /* 0x0000000000400947 */ /* 0x000fea0003800000 */
[----:B------:R-:W-:Y:S01]  /*0470*/  UMOV UR6, 0x400 ;  /* 0x0000040000067882 */ /* 0x000fe20000000000 */
[----:B------:R-:W-:Y:S01]  /*0480*/  UMOV UR5, 0x1 ;  /* 0x0000000100057882 */ /* 0x000fe20000000000 */
[----:B------:R-:W-:Y:S01]  /*0490*/  UMOV UR4, 0x4 ;  /* 0x0000000400047882 */ /* 0x000fe20000000000 */
[----:B------:R-:W-:Y:S02]  /*04a0*/  ULEA UR6, UR12, UR6, 0x18 ;  /* 0x000000060c067291 */ /* 0x000fe4000f8ec0ff */
[----:B------:R-:W-:-:S04]  /*04b0*/  UIADD3 UR8, UPT, UPT, -UR5, 0x100000, URZ ;  /* 0x0010000005087890 */ /* 0x000fc8000fffe1ff */
[----:B------:R-:W-:Y:S02]  /*04c0*/  USHF.L.U32 UR9, UR8, 0xb, URZ ;  /* 0x0000000b08097899 */ /* 0x000fe400080006ff */
[----:B------:R-:W-:Y:S02]  /*04d0*/  USHF.L.U32 UR8, UR8, 0x1, URZ ;  /* 0x0000000108087899 */ /* 0x000fe400080006ff */
[----:B------:R-:W-:-:S04]  /*04e0*/  UIADD3 UR4, UPT, UPT, -UR4, 0x100000, URZ ;  /* 0x0010000004047890 */ /* 0x000fc8000fffe1ff */
[----:B------:R-:W-:Y:S02]  /*04f0*/  USHF.L.U32 UR5, UR4, 0xb, URZ ;  /* 0x0000000b04057899 */ /* 0x000fe400080006ff */
[----:B------:R-:W-:Y:S01]  /*0500*/  USHF.L.U32 UR4, UR4, 0x1, URZ ;  /* 0x0000000104047899 */ /* 0x000fe200080006ff */
[----:B------:R-:W1:Y:S03]  /*0510*/  FENCE.VIEW.ASYNC.S ;  /* 0x00000000000073c6 */ /* 0x000e660000000000 */
[----:B-1----:R1:W2:Y:S01]  /*0520*/  SYNCS.EXCH.64 URZ, [UR6+0x60], UR8 ;  /* 0x0000600806ff75b2 */ /* 0x0022a20008000100 */
[----:B------:R1:W3:Y:S07]  /*0530*/  SYNCS.EXCH.64 URZ, [UR6+0x68], UR8 ;  /* 0x0000680806ff75b2 */ /* 0x0002ee0008000100 */
[----:B------:R1:W4:Y:S01]  /*0540*/  SYNCS.EXCH.64 URZ, [UR6+0x70], UR4 ;  /* 0x0000700406ff75b2 */ /* 0x0003220008000100 */
[----:B------:R1:W5:Y:S01]  /*0550*/  SYNCS.EXCH.64 URZ, [UR6+0x78], UR4 ;  /* 0x0000780406ff75b2 */ /* 0x0003620008000100 */
[----:B------:R-:W-:Y:S01]  /*0560*/  NOP ;  /* 0x0000000000007918 */ /* 0x000fe20000000000 */
.L_x_6:
[----:B------:R-:W-:Y:S01]  /*0570*/  NOP ;  /* 0x0000000000007918 */ /* 0x000fe20000000000 */
[----:B------:R-:W-:Y:S05]  /*0580*/  BRA.U !UP4, `(.L_x_7) ;  /* 0x000000010c087547 */ /* 0x000fea000b800000 */
[----:B--2345:R-:W-:Y:S01]  /*0590*/  UCGABAR_ARV ;  /* 0x00000000000079c7 */ /* 0x03cfe20008000000 */
[----:B------:R-:W-:Y:S05]  /*05a0*/  BRA `(.L_x_8) ;  /* 0x0000000000047947 */ /* 0x000fea0003800000 */
.L_x_7:
[----:B--2345:R-:W-:Y:S01]  /*05b0*/  NOP ;  /* 0x0000000000007918 */ /* 0x03cfe20000000000 */
.L_x_8:
[----:B------:R-:W-:Y:S05]  /*05c0*/  BRA.U !UP4, `(.L_x_9) ;  /* 0x000000010c0c7547 */ /* 0x000fea000b800000 */
[----:B------:R-:W-:Y:S01]  /*05d0*/  UCGABAR_WAIT ;  /* 0x0000000000007dc7 */ /* 0x000fe20008000000 */
[----:B------:R-:W-:Y:S01]  /*05e0*/  CCTL.IVALL ;  /* 0x00000000ff00798f */ /* 0x000fe20002000000 */
[----:B------:R-:W-:Y:S05]  /*05f0*/  BRA `(.L_x_10) ;  /* 0x0000000000047947 */ /* 0x000fea0003800000 */
.L_x_9:
[----:B------:R-:W-:Y:S06]  /*0600*/  BAR.SYNC.DEFER_BLOCKING 0x0 ;  /* 0x0000000000007b1d */ /* 0x000fec0000010000 */
.L_x_10:
[----:B------:R-:W-:Y:S01]  /*0610*/  NOP ;  /* 0x0000000000007918 */ /* 0x000fe20000000000 */
[----:B------:R-:W-:Y:S05]  /*0620*/  BRA.U !UP4, `(.L_x_11) ;  /* 0x000000010c087547 */ /* 0x000fea000b800000 */
[----:B------:R-:W-:Y:S01]  /*0630*/  UCGABAR_ARV ;  /* 0x00000000000079c7 */ /* 0x000fe20008000000 */
[----:B------:R-:W-:Y:S05]  /*0640*/  BRA `(.L_x_12) ;  /* 0x0000000000047947 */ /* 0x000fea0003800000 */
.L_x_11:
[----:B------:R-:W-:Y:S01]  /*0650*/  NOP ;  /* 0x0000000000007918 */ /* 0x000fe20000000000 */
.L_x_12:
[----:B------:R-:W-:Y:S05]  /*0660*/  BRA.U !UP4, `(.L_x_13) ;  /* 0x000000010c0c7547 */ /* 0x000fea000b800000 */
[----:B------:R-:W-:Y:S01]  /*0670*/  UCGABAR_WAIT ;  /* 0x0000000000007dc7 */ /* 0x000fe20008000000 */
[----:B------:R-:W-:Y:S01]  /*0680*/  CCTL.IVALL ;  /* 0x00000000ff00798f */ /* 0x000fe20002000000 */
[----:B------:R-:W-:Y:S05]  /*0690*/  BRA `(.L_x_14) ;  /* 0x0000000000047947 */ /* 0x000fea0003800000 */
.L_x_13:
[----:B------:R-:W-:Y:S06]  /*06a0*/  BAR.SYNC.DEFER_BLOCKING 0x0 ;  /* 0x0000000000007b1d */ /* 0x000fec0000010000 */
.L_x_14:
[----:B------:R-:W2:Y:S01]  /*06b0*/  LDCU.U8 UR23, c[0x0][0x650] ;  /* 0x0000ca00ff1777ac */ /* 0x000ea20008000000 */
[----:B------:R-:W3:Y:S01]  /*06c0*/  LDCU.U8 UR22, c[0x0][0x651] ;  /* 0x0000ca20ff1677ac */ /* 0x000ee20008000000 */
[----:B------:R-:W4:Y:S01]  /*06d0*/  LDCU.U8 UR21, c[0x0][0x65c] ;  /* 0x0000cb80ff1577ac */ /* 0x000f220008000000 */
[----:B------:R-:W5:Y:S01]  /*06e0*/  LDCU.U8 UR15, c[0x0][0x668] ;  /* 0x0000cd00ff0f77ac */ /* 0x000f620008000000 */
[----:B------:R-:W1:Y:S01]  /*06f0*/  LDCU.U8 UR14, c[0x0][0x669] ;  /* 0x0000cd20ff0e77ac */ /* 0x000e620008000000 */
[----:B------:R-:W1:Y:S01]  /*0700*/  LDCU.U8 UR13, c[0x0][0x65d] ;  /* 0x0000cba0ff0d77ac */ /* 0x000e620008000000 */
[----:B------:R-:W-:Y:S05]  /*0710*/  @P1 BRA `(.L_x_15) ;  /* 0x0000000800a41947 */ /* 0x000fea0003800000 */
[----:B------:R-:W5:Y:S01]  /*0720*/  S2UR UR38, SR_CTAID.Z ;  /* 0x00000000002679c3 */ /* 0x000f620000002700 */
[----:B------:R-:W-:Y:S01]  /*0730*/  UMOV UR37, 0x1 ;  /* 0x0000000100257882 */ /* 0x000fe20000000000 */
[----:B------:R-:W-:Y:S01]  /*0740*/  UMOV UR36, URZ ;  /* 0x000000ff00247c82 */ /* 0x000fe20008000000 */
[----:B-----5:R-:W-:-:S09]  /*0750*/  UISETP.GT.U32.AND UP0, UPT, UR38, 0x1ff, UPT ;  /* 0x000001ff2600788c */ /* 0x020fd2000bf04070 */
[----:B------:R-:W-:Y:S05]  /*0760*/  BRA.U UP0, `(.L_x_16) ;  /* 0x0000000900147547 */ /* 0x000fea000b800000 */
[----:B-1----:R-:W1:Y:S01]  /*0770*/  LDCU.64 UR6, c[0x0][0x648] ;  /* 0x0000c900ff0677ac */ /* 0x002e620008000a00 */
[----:B------:R-:W5:Y:S01]  /*0780*/  S2UR UR30, SR_CgaCtaId ;  /* 0x00000000001e79c3 */ /* 0x000f620000008800 */
[----:B------:R-:W4:Y:S01]  /*0790*/  LDCU UR8, c[0x0][0x658] ;  /* 0x0000cb00ff0877ac */ /* 0x000f220008000800 */
[----:B------:R-:W-:-:S06]  /*07a0*/  UMOV UR16, 0x400 ;  /* 0x0000040000107882 */ /* 0x000fcc0000000000 */
[----:B------:R-:W3:Y:S01]  /*07b0*/  S2UR UR32, SR_CTAID.X ;  /* 0x00000000002079c3 */ /* 0x000ee20000002500 */
[----:B------:R-:W2:Y:S01]  /*07c0*/  LDCU.64 UR48, c[0x0][0x348] ;  /* 0x00006900ff3077ac */ /* 0x000ea20008000a00 */
[----:B------:R-:W-:Y:S01]  /*07d0*/  UMOV UR36, URZ ;  /* 0x000000ff00247c82 */ /* 0x000fe20008000000 */
[----:B------:R-:W-:Y:S01]  /*07e0*/  UMOV UR37, 0x1 ;  /* 0x0000000100257882 */ /* 0x000fe20000000000 */
[----:B-1----:R-:W-:-:S04]  /*07f0*/  UIMAD.WIDE.U32 UR4, UR38, UR7, URZ ;  /* 0x00000007260472a5 */ /* 0x002fc8000f8e00ff */
[----:B------:R-:W-:Y:S02]  /*0800*/  UIADD3 UR4, UPT, UPT, -UR5, UR38, URZ ;  /* 0x0000002605047290 */ /* 0x000fe4000fffe1ff */
[----:B-----5:R-:W-:Y:S02]  /*0810*/  ULEA UR30, UR30, UR16, 0x18 ;  /* 0x000000101e1e7291 */ /* 0x020fe4000f8ec0ff */
[----:B--2---:R-:W-:-:S04]  /*0820*/  USHF.R.U32.HI UR4, URZ, UR23, UR4 ;  /* 0x00000017ff047299 */ /* 0x004fc80008011604 */
[----:B------:R-:W-:-:S04]  /*0830*/  UIADD3 UR4, UPT, UPT, UR5, UR4, URZ ;  /* 0x0000000405047290 */ /* 0x000fc8000fffe0ff */
[----:B---3--:R-:W-:-:S04]  /*0840*/  USHF.R.U32.HI UR4, URZ, UR22, UR4 ;  /* 0x00000016ff047299 */ /* 0x008fc80008011604 */
[----:B------:R-:W-:-:S04]  /*0850*/  UIADD3 UR4, UPT, UPT, -UR4, URZ, URZ ;  /* 0x000000ff04047290 */ /* 0x000fc8000fffe1ff */
[----:B------:R-:W-:-:S04]  /*0860*/  UIMAD UR6, UR4, UR6, UR38 ;  /* 0x00000006040672a4 */ /* 0x000fc8000f8e0226 */
[----:B----4-:R-:W-:-:S03]  /*0870*/  UIMAD.WIDE.U32 UR8, UR6, UR8, URZ ;  /* 0x00000008060872a5 */ /* 0x010fc6000f8e00ff */
[----:B------:R-:W1:Y:S04]  /*0880*/  LDCU.64 UR4, c[0x0][0x660] ;  /* 0x0000cc00ff0477ac */ /* 0x000e680008000a00 */
[----:B------:R-:W-:Y:S02]  /*0890*/  UMOV UR7, UR9 ;  /* 0x0000000900077c82 */ /* 0x000fe40008000000 */
[----:B------:R-:W-:Y:S02]  /*08a0*/  UIADD3 UR12, UPT, UPT, UR6, -UR7, URZ ;  /* 0x80000007060c7290 */ /* 0x000fe4000fffe0ff */
[----:B------:R-:W2:Y:S02]  /*08b0*/  LDCU UR9, c[0x0][0x374] ;  /* 0x00006e80ff0977ac */ /* 0x000ea40008000800 */
[----:B------:R-:W-:Y:S01]  /*08c0*/  USHF.R.U32.HI UR12, URZ, UR21, UR12 ;  /* 0x00000015ff0c7299 */ /* 0x000fe2000801160c */
[----:B------:R-:W2:Y:S03]  /*08d0*/  LDCU UR8, c[0x0][0x370] ;  /* 0x00006e00ff0877ac */ /* 0x000ea60008000800 */
[----:B------:R-:W-:Y:S01]  /*08e0*/  UIADD3 UR12, UPT, UPT, UR7, UR12, URZ ;  /* 0x0000000c070c7290 */ /* 0x000fe2000fffe0ff */
[----:B------:R-:W3:Y:S03]  /*08f0*/  LDCU UR7, c[0x0][0x378] ;  /* 0x00006f00ff0777ac */ /* 0x000ee60008000800 */
[----:B------:R-:W-:-:S04]  /*0900*/  USHF.R.U32.HI UR12, URZ, UR13, UR12 ;  /* 0x0000000dff0c7299 */ /* 0x000fc8000801160c */
[----:B-1----:R-:W-:Y:S01]  /*0910*/  UIMAD.WIDE.U32 UR10, UR12, UR5, URZ ;  /* 0x000000050c0a72a5 */ /* 0x002fe2000f8e00ff */
[----:B------:R-:W1:Y:S03]  /*0920*/  LDCU UR5, c[0x0][0x654] ;  /* 0x0000ca80ff0577ac */ /* 0x000e660008000800 */
[----:B------:R-:W-:Y:S02]  /*0930*/  UIADD3 UR10, UPT, UPT, UR12, -UR11, URZ ;  /* 0x8000000b0c0a7290 */ /* 0x000fe4000fffe0ff */
[----:B--2---:R-:W-:Y:S02]  /*0940*/  UIMAD UR8, UR9, UR8, URZ ;  /* 0x00000008090872a4 */ /* 0x004fe4000f8e02ff */
[----:B------:R-:W-:Y:S02]  /*0950*/  USHF.R.U32.HI UR10, URZ, UR15, UR10 ;  /* 0x0000000fff0a7299 */ /* 0x000fe4000801160a */
[----:B---3--:R-:W-:-:S02]  /*0960*/  UIMAD UR8, UR8, UR7, URZ ;  /* 0x00000007080872a4 */ /* 0x008fc4000f8e02ff */
[----:B------:R-:W-:Y:S02]  /*0970*/  UIADD3 UR10, UPT, UPT, UR11, UR10, URZ ;  /* 0x0000000a0b0a7290 */ /* 0x000fe4000fffe0ff */
[----:B------:R-:W-:Y:S02]  /*0980*/  ULEA.HI UR35, UR8, UR8, URZ, 0x1 ;  /* 0x0000000808237291 */ /* 0x000fe4000f8f08ff */
[----:B------:R-:W-:Y:S02]  /*0990*/  USHF.R.U32.HI UR7, URZ, UR14, UR10 ;  /* 0x0000000eff077299 */ /* 0x000fe4000801160a */
[----:B------:R-:W-:Y:S02]  /*09a0*/  UIADD3 UR8, UPT, UPT, -UR12, URZ, URZ ;  /* 0x000000ff0c087290 */ /* 0x000fe4000fffe1ff */
[----:B------:R-:W-:Y:S02]  /*09b0*/  UIADD3 UR7, UPT, UPT, -UR7, URZ, URZ ;  /* 0x000000ff07077290 */ /* 0x000fe4000fffe1ff */
[----:B------:R-:W-:-:S02]  /*09c0*/  USHF.R.S32.HI UR35, URZ, 0x1, UR35 ;  /* 0x00000001ff237899 */ /* 0x000fc40008011423 */
[----:B-1----:R-:W-:Y:S02]  /*09d0*/  UIMAD UR5, UR8, UR5, UR6 ;  /* 0x00000005080572a4 */ /* 0x002fe4000f8e0206 */
[----:B------:R-:W-:-:S12]  /*09e0*/  UIMAD UR12, UR7, UR4, UR12 ;  /* 0x00000004070c72a4 */ /* 0x000fd8000f8e020c */
.L_x_20:
[----:B------:R-:W-:Y:S01]  /*09f0*/  USHF.L.U32 UR4, UR37, 0x1f, URZ ;  /* 0x0000001f25047899 */ /* 0x000fe200080006ff */
[----:B------:R-:W-:Y:S01]  /*0a00*/  HFMA2 R3, -RZ, RZ, 0, -0.0001220703125 ;  /* 0x00008800ff037431 */ /* 0x000fe200000001ff */
[----:B------:R-:W-:Y:S02]  /*0a10*/  ULEA UR6, UR36, UR30, 0x3 ;  /* 0x0000001e24067291 */ /* 0x000fe4000f8e18ff */
[----:B------:R-:W-:Y:S02]  /*0a20*/  UIADD3 UR20, UPT, UPT, UR5, UR5, URZ ;  /* 0x0000000505147290 */ /* 0x000fe4000fffe0ff */
[----:B------:R-:W-:Y:S01]  /*0a30*/  MOV R2, UR4 ;  /* 0x0000000400027c02 */ /* 0x000fe20008000f00 */
[----:B------:R-:W-:Y:S02]  /*0a40*/  ULEA UR7, UR12, UR28, 0x1 ;  /* 0x0000001c0c077291 */ /* 0x000fe4000f8e08ff */
[----:B------:R-:W-:Y:S02]  /*0a50*/  UIADD3 UR46, UP3, UPT, UR48, 0x40, URZ ;  /* 0x00000040302e7890 */ /* 0x000fe4000ff7e0ff */
[----:B----4-:R1:W2:Y:S01]  /*0a60*/  SYNCS.PHASECHK.TRANS64.TRYWAIT P2, [UR6+0x30], R2 ;  /* 0x00003002ff0075a7 */ /* 0x0102a20008041106 */
[----:B------:R-:W-:-:S02]  /*0a70*/  UIADD3 UR44, UP2, UPT, UR48, 0xc0, URZ ;  /* 0x000000c0302c7890 */ /* 0x000fc4000ff5e0ff */
[----:B------:R-:W-:Y:S02]  /*0a80*/  UIADD3 UR42, UP1, UPT, UR48, 0x140, URZ ;  /* 0x00000140302a7890 */ /* 0x000fe4000ff3e0ff */
[----:B------:R-:W-:Y:S02]  /*0a90*/  UIADD3 UR40, UP0, UPT, UR48, 0x1c0, URZ ;  /* 0x000001c030287890 */ /* 0x000fe4000ff1e0ff */
[----:B------:R-:W-:Y:S02]  /*0aa0*/  ULOP3.LUT UR20, UR20, 0x1, UR32, 0xf8, !UPT ;  /* 0x0000000114147892 */ /* 0x000fe4000f8ef820 */
[----:B------:R-:W-:Y:S02]  /*0ab0*/  UIADD3.X UR47, UPT, UPT, URZ, UR49, URZ, UP3, !UPT ;  /* 0x00000031ff2f7290 */ /* 0x000fe40009ffe4ff */
[----:B------:R-:W-:Y:S02]  /*0ac0*/  UIADD3.X UR45, UPT, UPT, URZ, UR49, URZ, UP2, !UPT ;  /* 0x00000031ff2d7290 */ /* 0x000fe400097fe4ff */
[----:B------:R-:W-:-:S02]  /*0ad0*/  UIADD3.X UR43, UPT, UPT, URZ, UR49, URZ, UP1, !UPT ;  /* 0x00000031ff2b7290 */ /* 0x000fc40008ffe4ff */
[----:B------:R-:W-:Y:S02]  /*0ae0*/  UIADD3.X UR41, UPT, UPT, URZ, UR49, URZ, UP0, !UPT ;  /* 0x00000031ff297290 */ /* 0x000fe400087fe4ff */
[----:B------:R-:W-:Y:S02]  /*0af0*/  USHF.L.U32 UR7, UR7, 0x6, URZ ;  /* 0x0000000607077899 */ /* 0x000fe400080006ff */
[----:B------:R-:W-:Y:S01]  /*0b00*/  USHF.L.U32 UR27, UR20, 0x7, URZ ;  /* 0x00000007141b7899 */ /* 0x000fe200080006ff */
[----:B------:R-:W-:Y:S01]  /*0b10*/  UMOV UR34, URZ ;  /* 0x000000ff00227c82 */ /* 0x000fe20008000000 */
[----:B------:R-:W-:Y:S01]  /*0b20*/  UMOV UR18, URZ ;  /* 0x000000ff00127c82 */ /* 0x000fe20008000000 */
[----:B------:R-:W-:-:S09]  /*0b30*/  UMOV UR10, URZ ;  /* 0x000000ff000a7c82 */ /* 0x000fd20008000000 */
.L_x_19:
[----:B---3--:R-:W-:Y:S02]  /*0b40*/  USHF.L.U32 UR24, UR36, 0xf, URZ ;  /* 0x0000000f24187899 */ /* 0x008fe400080006ff */
[----:B------:R-:W-:Y:S02]  /*0b50*/  UIADD3 UR4, UPT, UPT, UR36, 0x1, URZ ;  /* 0x0000000124047890 */ /* 0x000fe4000fffe0ff */
[----:B------:R-:W-:Y:S02]  /*0b60*/  ULEA UR25, UR36, UR30, 0x3 ;  /* 0x0000001e24197291 */ /* 0x000fe4000f8e18ff */
[----:B------:R-:W-:Y:S02]  /*0b70*/  USHF.L.U32 UR26, UR34, 0x8, URZ ;  /* 0x00000008221a7899 */ /* 0x000fe400080006ff */
[----:B------:R-:W-:Y:S02]  /*0b80*/  USHF.L.U32 UR16, UR36, 0xa, URZ ;  /* 0x0000000a24107899 */ /* 0x000fe400080006ff */
[----:B------:R-:W-:-:S02]  /*0b90*/  UIADD3 UR19, UPT, UPT, UR34, UR34, URZ ;  /* 0x0000002222137290 */ /* 0x000fc4000fffe0ff */
[----:B------:R-:W-:Y:S02]  /*0ba0*/  USHF.R.S32.HI UR24, URZ, 0x1, UR24 ;  /* 0x00000001ff187899 */ /* 0x000fe40008011418 */
[----:B------:R-:W-:Y:S02]  /*0bb0*/  UISETP.NE.AND UP1, UPT, UR4, 0x6, UPT ;  /* 0x000000060400788c */ /* 0x000fe4000bf25270 */
[----:B------:R-:W-:Y:S02]  /*0bc0*/  ULEA UR8, UR28, UR16, 0x9 ;  /* 0x000000101c087291 */ /* 0x000fe4000f8e48ff */
[----:B------:R-:W-:Y:S02]  /*0bd0*/  UIADD3 UR16, UPT, UPT, UR30, 0x34400, UR16 ;  /* 0x000344001e107890 */ /* 0x000fe4000fffe010 */
[----:B------:R-:W-:Y:S02]  /*0be0*/  UIADD3 UR11, UPT, UPT, UR28, UR19, URZ ;  /* 0x000000131c0b7290 */ /* 0x000fe4000fffe0ff */
[----:B------:R-:W-:-:S02]  /*0bf0*/  ULEA UR9, UR28, UR24, 0xd ;  /* 0x000000181c097291 */ /* 0x000fc4000f8e68ff */
[----:B------:R-:W-:Y:S02]  /*0c00*/  USEL UR36, UR4, URZ, UP1 ;  /* 0x000000ff04247287 */ /* 0x000fe40008800000 */
[----:B------:R-:W-:Y:S01]  /*0c10*/  UISETP.GT.U32.AND UP0, UPT, UR34, 0xe, UPT ;  /* 0x0000000e2200788c */ /* 0x000fe2000bf04070 */
[----:B------:R-:W-:Y:S01]  /*0c20*/  UMOV UR29, 0x30000 ;  /* 0x00030000001d7882 */ /* 0x000fe20000000000 */
[----:B------:R-:W-:Y:S01]  /*0c30*/  UMOV UR5, UR25 ;  /* 0x0000001900057c82 */ /* 0x000fe20008000000 */
[----:B------:R-:W-:Y:S01]  /*0c40*/  UMOV UR6, UR26 ;  /* 0x0000001a00067c82 */ /* 0x000fe20008000000 */
[----:B------:R-:W-:Y:S01]  /*0c50*/  UMOV UR17, UR25 ;  /* 0x0000001900117c82 */ /* 0x000fe20008000000 */
[----:B--2-4-:R-:W-:Y:S06]  /*0c60*/  @P2 BRA `(.L_x_17) ;  /* 0x0000000000102947 */ /* 0x014fec0003800000 */
[----:B------:R-:W-:-:S06]  /*0c70*/  USHF.L.U32 UR4, UR37, 0x1f, URZ ;  /* 0x0000001f25047899 */ /* 0x000fcc00080006ff */
[----:B-1----:R-:W-:-:S04]  /*0c80*/  MOV R2, UR4 ;  /* 0x0000000400027c02 */ /* 0x002fc80008000f00 */
[----:B------:R-:W1:Y:S02]  /*0c90*/  SYNCS.PHASECHK.TRANS64.TRYWAIT P0, [UR25+0x30], R2 ;  /* 0x00003002ff0075a7 */ /* 0x000e640008001119 */
[----:B-1----:R-:W-:Y:S05]  /*0ca0*/  @!P0 BRA `(.L_x_18) ;  /* 0x0000003000a88947 */ /* 0x002fea0003800000 */
.L_x_17:
[----:B------:R-:W-:Y:S02]  /*0cb0*/  ELECT P1, URZ, PT ;  /* 0x0000000000ff782f */ /* 0x000fe40003820000 */
[----:B------:R-:W-:Y:S01]  /*0cc0*/  PLOP3.LUT P0, PT, PT, PT, UP0, 0x80, 0x8 ;  /* 0x000000000008781c */ /* 0x000fe20003f0f008 */
[----:B------:R-:W-:Y:S01]  /*0cd0*/  USEL UR4, URZ, 0x1, UP1 ;  /* 0x00000001ff047887 */ /* 0x000fe20008800000 */
[----:B------:R-:W-:Y:S01]  /*0ce0*/  PLOP3.LUT P2, PT, PT, PT, PT, 0x80, 0x8 ;  /* 0x000000000008781c */ /* 0x000fe20003f4f070 */
[----:B------:R-:W-:Y:S02]  /*0cf0*/  UIADD3 UR24, UPT, UPT, UR30, 0x4400, UR24 ;  /* 0x000044001e187890 */ /* 0x000fe4000fffe018 */
[----:B------:R-:W-:Y:S02]  /*0d00*/  ULOP3.LUT UR37, UR37, UR4, URZ, 0x3c, !UPT ;  /* 0x0000000425257292 */ /* 0x000fe4000f8e3cff */
[----:B------:R-:W-:Y:S02]  /*0d10*/  UIADD3 UR4, UPT, UPT, UR30, 0x1c400, UR9 ;  /* 0x0001c4001e047890 */ /* 0x000fe4000fffe009 */
[----:B------:R-:W-:-:S02]  /*0d20*/  UIADD3 UR8, UPT, UPT, UR30, 0x35c00, UR8 ;  /* 0x00035c001e087890 */ /* 0x000fc4000fffe008 */
[----:B------:R-:W-:Y:S01]  /*0d30*/  @!UP0 USHF.L.U32 UR31, UR37, 0x1f, URZ ;  /* 0x0000001f251f8899 */ /* 0x000fe200080006ff */
[----:B------:R3:W-:Y:S01]  /*0d40*/  @P1 SYNCS.ARRIVE.TRANS64 RZ, [UR25], R3 ;  /* 0x00000003ffff19a7 */ /* 0x0007e20008000019 */
[----:B------:R-:W-:Y:S01]  /*0d50*/  @!UP0 ULEA UR33, UR36, UR30, 0x3 ;  /* 0x0000001e24218291 */ /* 0x000fe2000f8e18ff */
[----:B------:R3:W-:Y:S01]  /*0d60*/  UTMALDG.2D [UR24], [UR46], desc[URZ] ;  /* 0x0000ff182e0075b4 */ /* 0x0007e20008009000 */
[----:B------:R-:W-:Y:S01]  /*0d70*/  UMOV UR9, UR25 ;  /* 0x0000001900097c82 */ /* 0x000fe20008000000 */
[----:B------:R-:W-:Y:S01]  /*0d80*/  UIADD3 UR34, UPT, UPT, UR34, 0x1, URZ ;  /* 0x0000000122227890 */ /* 0x000fe2000fffe0ff */
[----:B-1----:R-:W-:-:S03]  /*0d90*/  IMAD.U32 R2, RZ, RZ, UR31 ;  /* 0x0000001fff027e24 */ /* 0x002fc6000f8e00ff */
[----:B------:R-:W-:Y:S01]  /*0da0*/  UISETP.NE.AND UP0, UPT, UR34, 0x10, UPT ;  /* 0x000000102200788c */ /* 0x000fe2000bf05270 */
[----:B------:R3:W-:Y:S01]  /*0db0*/  UTMALDG.2D.MULTICAST [UR4], [UR44], UR29, desc[URZ] ;  /* 0x0000ff042c0073b4 */ /* 0x0007e2000800981d */
[----:B------:R3:W-:Y:S01]  /*0dc0*/  UTMALDG.3D [UR16], [UR42], desc[URZ] ;  /* 0x0000ff102a0075b4 */ /* 0x0007e20008011000 */
[----:B------:R3:W-:Y:S01]  /*0dd0*/  UTMALDG.3D.MULTICAST [UR8], [UR40], UR29, desc[URZ] ;  /* 0x0000ff08280073b4 */ /* 0x0007e2000801181d */
[----:B------:R3:W4:Y:S05]  /*0de0*/  @!P0 SYNCS.PHASECHK.TRANS64.TRYWAIT P2, [UR33+0x30], R2 ;  /* 0x00003002ff0085a7 */ /* 0x00072a0008041121 */
[----:B------:R-:W-:Y:S05]  /*0df0*/  BRA.U UP0, `(.L_x_19) ;  /* 0xfffffffd00507547 */ /* 0x000fea000b83ffff */
[----:B---3--:R-:W1:Y:S01]  /*0e00*/  LDCU.64 UR4, c[0x0][0x648] ;  /* 0x0000c900ff0477ac */ /* 0x008e620008000a00 */
[----:B------:R-:W-:-:S04]  /*0e10*/  UIADD3 UR38, UPT, UPT, UR35, UR38, URZ ;  /* 0x0000002623267290 */ /* 0x000fc8000fffe0ff */
[----:B------:R-:W-:Y:S02]  /*0e20*/  UISETP.GE.AND UP0, UPT, UR38, 0x200, UPT ;  /* 0x000002002600788c */ /* 0x000fe4000bf06270 */
[----:B-1----:R-:W-:Y:S01]  /*0e30*/  UIMAD.WIDE.U32 UR6, UR38, UR5, URZ ;  /* 0x00000005260672a5 */ /* 0x002fe2000f8e00ff */
[----:B------:R-:W1:Y:S03]  /*0e40*/  LDCU UR5, c[0x0][0x658] ;  /* 0x0000cb00ff0577ac */ /* 0x000e660008000800 */
[----:B------:R-:W-:-:S04]  /*0e50*/  UIADD3 UR6, UPT, UPT, UR38, -UR7, URZ ;  /* 0x8000000726067290 */ /* 0x000fc8000fffe0ff */
[----:B------:R-:W-:-:S04]  /*0e60*/  USHF.R.U32.HI UR6, URZ, UR23, UR6 ;  /* 0x00000017ff067299 */ /* 0x000fc80008011606 */
[----:B------:R-:W-:-:S04]  /*0e70*/  UIADD3 UR7, UPT, UPT, UR7, UR6, URZ ;  /* 0x0000000607077290 */ /* 0x000fc8000fffe0ff */
[----:B------:R-:W-:-:S04]  /*0e80*/  USHF.R.U32.HI UR7, URZ, UR22, UR7 ;  /* 0x00000016ff077299 */ /* 0x000fc80008011607 */
[----:B------:R-:W-:-:S04]  /*0e90*/  UIADD3 UR7, UPT, UPT, -UR7, URZ, URZ ;  /* 0x000000ff07077290 */ /* 0x000fc8000fffe1ff */
[----:B------:R-:W-:-:S04]  /*0ea0*/  UIMAD UR7, UR4, UR7, UR38 ;  /* 0x00000007040772a4 */ /* 0x000fc8000f8e0226 */
[----:B-1----:R-:W-:Y:S01]  /*0eb0*/  UIMAD.WIDE.U32 UR8, UR7, UR5, URZ ;  /* 0x00000005070872a5 */ /* 0x002fe2000f8e00ff */
[----:B------:R-:W1:Y:S03]  /*0ec0*/  LDCU.64 UR4, c[0x0][0x660] ;  /* 0x0000cc00ff0477ac */ /* 0x000e660008000a00 */
[----:B------:R-:W-:-:S04]  /*0ed0*/  UIADD3 UR6, UPT, UPT, UR7, -UR9, URZ ;  /* 0x8000000907067290 */ /* 0x000fc8000fffe0ff */
[----:B------:R-:W-:-:S04]  /*0ee0*/  USHF.R.U32.HI UR6, URZ, UR21, UR6 ;  /* 0x00000015ff067299 */ /* 0x000fc80008011606 */
[----:B------:R-:W-:-:S04]  /*0ef0*/  UIADD3 UR6, UPT, UPT, UR9, UR6, URZ ;  /* 0x0000000609067290 */ /* 0x000fc8000fffe0ff */
[----:B------:R-:W-:-:S04]  /*0f00*/  USHF.R.U32.HI UR12, URZ, UR13, UR6 ;  /* 0x0000000dff0c7299 */ /* 0x000fc80008011606 */
[----:B-1----:R-:W-:Y:S01]  /*0f10*/  UIMAD.WIDE.U32 UR8, UR12, UR5, URZ ;  /* 0x000000050c0872a5 */ /* 0x002fe2000f8e00ff */
[----:B------:R-:W1:Y:S03]  /*0f20*/  LDCU UR5, c[0x0][0x654] ;  /* 0x0000ca80ff0577ac */ /* 0x000e660008000800 */
[----:B------:R-:W-:Y:S02]  /*0f30*/  UIADD3 UR6, UPT, UPT, UR12, -UR9, URZ ;  /* 0x800000090c067290 */ /* 0x000fe4000fffe0ff */
[----:B------:R-:W-:Y:S02]  /*0f40*/  UIADD3 UR8, UPT, UPT, -UR12, URZ, URZ ;  /* 0x000000ff0c087290 */ /* 0x000fe4000fffe1ff */
[----:B------:R-:W-:-:S04]  /*0f50*/  USHF.R.U32.HI UR6, URZ, UR15, UR6 ;  /* 0x0000000fff067299 */ /* 0x000fc80008011606 */
[----:B------:R-:W-:-:S04]  /*0f60*/  UIADD3 UR6, UPT, UPT, UR9, UR6, URZ ;  /* 0x0000000609067290 */ /* 0x000fc8000fffe0ff */
[----:B------:R-:W-:Y:S02]  /*0f70*/  USHF.R.U32.HI UR6, URZ, UR14, UR6 ;  /* 0x0000000eff067299 */ /* 0x000fe40008011606 */
[----:B-1----:R-:W-:Y:S02]  /*0f80*/  UIMAD UR5, UR5, UR8, UR7 ;  /* 0x00000008050572a4 */ /* 0x002fe4000f8e0207 */
[----:B------:R-:W-:-:S04]  /*0f90*/  UIADD3 UR6, UPT, UPT, -UR6, URZ, URZ ;  /* 0x000000ff06067290 */ /* 0x000fc8000fffe1ff */
[----:B------:R-:W-:Y:S01]  /*0fa0*/  UIMAD UR12, UR4, UR6, UR12 ;  /* 0x00000006040c72a4 */ /* 0x000fe2000f8e020c */
[----:B------:R-:W-:Y:S11]  /*0fb0*/  BRA.U !UP0, `(.L_x_20) ;  /* 0xfffffff9088c7547 */ /* 0x000ff6000b83ffff */
.L_x_16:
[----:B-1----:R-:W-:Y:S01]  /*0fc0*/  UIADD3 UR4, UPT, UPT, UR36, 0x2, URZ ;  /* 0x0000000224047890 */ /* 0x002fe2000fffe0ff */
[----:B------:R-:W1:Y:S01]  /*0fd0*/  S2UR UR12, SR_CgaCtaId ;  /* 0x00000000000c79c3 */ /* 0x000e620000008800 */
[----:B------:R-:W-:-:S04]  /*0fe0*/  UISETP.NE.AND UP0, UPT, UR36, 0x5, UPT ;  /* 0x000000052400788c */ /* 0x000fc8000bf05270 */
[----:B------:R-:W-:-:S04]  /*0ff0*/  USEL UR4, UR4, 0x1, UP0 ;  /* 0x0000000104047887 */ /* 0x000fc80008000000 */
[----:B------:R-:W-:Y:S02]  /*1000*/  UIADD3 UR5, UPT, UPT, UR4, 0x1, URZ ;  /* 0x0000000104057890 */ /* 0x000fe4000fffe0ff */
[----:B------:R-:W-:-:S04]  /*1010*/  UISETP.NE.AND UP1, UPT, UR4, 0x6, UPT ;  /* 0x000000060400788c */ /* 0x000fc8000bf25270 */
[----:B------:R-:W-:Y:S02]  /*1020*/  USEL UR5, UR5, 0x1, UP1 ;  /* 0x0000000105057887 */ /* 0x000fe40008800000 */
[----:B------:R-:W-:Y:S02]  /*1030*/  UISETP.EQ.XOR UP1, UPT, UR36, 0x5, !UP1 ;  /* 0x000000052400788c */ /* 0x000fe4000cf22a70 */
[----:B------:R-:W-:Y:S02]  /*1040*/  UIADD3 UR4, UPT, UPT, UR5, 0x1, URZ ;  /* 0x0000000105047890 */ /* 0x000fe4000fffe0ff */
[----:B------:R-:W-:Y:S02]  /*1050*/  UISETP.NE.AND UP0, UPT, UR5, 0x6, UPT ;  /* 0x000000060500788c */ /* 0x000fe4000bf05270 */
[----:B------:R-:W-:Y:S02]  /*1060*/  UISETP.EQ.XOR UP1, UPT, UR5, 0x6, UP1 ;  /* 0x000000060500788c */ /* 0x000fe40008f22a70 */
[----:B------:R-:W-:-:S04]  /*1070*/  USEL UR4, UR4, 0x1, UP0 ;  /* 0x0000000104047887 */ /* 0x000fc80008000000 */
[----:B------:R-:W-:Y:S02]  /*1080*/  UIADD3 UR6, UPT, UPT, UR4, 0x1, URZ ;  /* 0x0000000104067890 */ /* 0x000fe4000fffe0ff */
[----:B------:R-:W-:Y:S02]  /*1090*/  UISETP.NE.AND UP0, UPT, UR4, 0x6, UPT ;  /* 0x000000060400788c */ /* 0x000fe4000bf05270 */
[----:B------:R-:W-:Y:S02]  /*10a0*/  UISETP.EQ.XOR UP1, UPT, UR4, 0x6, UP1 ;  /* 0x000000060400788c */ /* 0x000fe40008f22a70 */
[----:B------:R-:W-:Y:S01]  /*10b0*/  USEL UR6, UR6, 0x1, UP0 ;  /* 0x0000000106067887 */ /* 0x000fe20008000000 */
[----:B------:R-:W-:-:S03]  /*10c0*/  UMOV UR4, 0x400 ;  /* 0x0000040000047882 */ /* 0x000fc60000000000 */
[----:B------:R-:W-:Y:S02]  /*10d0*/  UISETP.EQ.XOR UP1, UPT, UR6, 0x6, UP1 ;  /* 0x000000060600788c */ /* 0x000fe40008f22a70 */
[----:B------:R-:W-:Y:S02]  /*10e0*/  UISETP.NE.AND UP0, UPT, UR6, 0x6, UPT ;  /* 0x000000060600788c */ /* 0x000fe4000bf05270 */
[----:B------:R-:W-:Y:S02]  /*10f0*/  USEL UR5, URZ, 0x1, !UP1 ;  /* 0x00000001ff057887 */ /* 0x000fe4000c800000 */
[----:B-1----:R-:W-:Y:S02]  /*1100*/  ULEA UR4, UR12, UR4, 0x18 ;  /* 0x000000040c047291 */ /* 0x002fe4000f8ec0ff */
[----:B------:R-:W-:Y:S02]  /*1110*/  ULOP3.LUT UR5, UR37, UR5, URZ, 0x3c, !UPT ;  /* 0x0000000525057292 */ /* 0x000fe4000f8e3cff */
[----:B------:R-:W-:-:S02]  /*1120*/  USEL UR6, UR6, URZ, UP0 ;  /* 0x000000ff06067287 */ /* 0x000fc40008000000 */
[----:B------:R-:W-:Y:S02]  /*1130*/  USHF.L.U32 UR5, UR5, 0x1f, URZ ;  /* 0x0000001f05057899 */ /* 0x000fe400080006ff */
[----:B------:R-:W-:-:S04]  /*1140*/  ULEA UR4, UR6, UR4, 0x3 ;  /* 0x0000000406047291 */ /* 0x000fc8000f8e18ff */
[----:B------:R-:W-:-:S05]  /*1150*/  MOV R2, UR5 ;  /* 0x0000000500027c02 */ /* 0x000fca0008000f00 */
[----:B------:R-:W1:Y:S02]  /*1160*/  SYNCS.PHASECHK.TRANS64.TRYWAIT P0, [UR4+0x30], R2 ;  /* 0x00003002ff0075a7 */ /* 0x000e640008001104 */
[----:B-1----:R-:W-:Y:S05]  /*1170*/  @!P0 BRA `(.L_x_21) ;  /* 0x0000002c00948947 */ /* 0x002fea0003800000 */
.L_x_54:
[----:B------:R-:W-:-:S13]  /*1180*/  ELECT P0, URZ, PT ;  /* 0x0000000000ff782f */ /* 0x000fda0003800000 */
[----:B-1----:R-:W-:-:S04]  /*1190*/  @P0 MOV R2, 0x8800 ;  /* 0x0000880000020802 */ /* 0x002fc80000000f00 */
[----:B------:R1:W-:Y:S03]  /*11a0*/  @P0 SYNCS.ARRIVE.TRANS64 RZ, [UR4], R2 ;  /* 0x00000002ffff09a7 */ /* 0x0003e60008000004 */
.L_x_15:
[----:B------:R-:W-:-:S13]  /*11b0*/  ISETP.NE.AND P0, PT, R7, 0x4, PT ;  /* 0x000000040700780c */ /* 0x000fda0003f05270 */
[----:B------:R-:W-:Y:S05]  /*11c0*/  @P0 BRA `(.L_x_22) ;  /* 0x0000000800c40947 */ /* 0x000fea0003800000 */
[----:B------:R-:W5:Y:S08]  /*11d0*/  S2UR UR27, SR_CTAID.Z ;  /* 0x00000000001b79c3 */ /* 0x000f700000002700 */
[----:B------:R-:W-:Y:S01]  /*11e0*/  BAR.SYNC.DEFER_BLOCKING 0x3, 0xa0 ;  /* 0x00c2800000007b1d */ /* 0x000fe20000010000 */
[----:B------:R-:W-:Y:S01]  /*11f0*/  HFMA2 R6, -RZ, RZ, 0, 5.9604644775390625e-08 ;  /* 0x00000001ff067431 */ /* 0x000fe200000001ff */
[----:B------:R-:W-:-:S04]  /*1200*/  MOV R5, 0x1 ;  /* 0x0000000100057802 */ /* 0x000fc80000000f00 */
[----:B-1----:R-:W-:Y:S02]  /*1210*/  UMOV UR4, 0x400 ;  /* 0x0000040000047882 */ /* 0x002fe40000000000 */
[----:B------:R-:W-:Y:S02]  /*1220*/  ULEA UR12, UR12, UR4, 0x18 ;  /* 0x000000040c0c7291 */ /* 0x000fe4000f8ec0ff */
[----:B-----5:R-:W-:-:S09]  /*1230*/  UISETP.GT.U32.AND UP0, UPT, UR27, 0x1ff, UPT ;  /* 0x000001ff1b00788c */ /* 0x020fd2000bf04070 */
[----:B------:R-:W-:Y:S05]  /*1240*/  BRA.U UP0, `(.L_x_23) ;  /* 0x0000000900707547 */ /* 0x000fea000b800000 */
[----:B------:R-:W1:Y:S01]  /*1250*/  LDS R2, [UR12+0x88] ;  /* 0x0000880cff027984 */ /* 0x000e620008000800 */
[----:B------:R-:W5:Y:S01]  /*1260*/  LDCU UR5, c[0x0][0x374] ;  /* 0x00006e80ff0577ac */ /* 0x000f620008000800 */
[----:B------:R-:W-:Y:S01]  /*1270*/  MOV R5, 0x1 ;  /* 0x0000000100057802 */ /* 0x000fe20000000f00 */
[----:B------:R-:W5:Y:S01]  /*1280*/  LDCU UR16, c[0x0][0x370] ;  /* 0x00006e00ff1077ac */ /* 0x000f620008000800 */
[----:B------:R-:W4:Y:S01]  /*1290*/  LDCU UR40, c[0x0][0x378] ;  /* 0x00006f00ff2877ac */ /* 0x000f220008000800 */
[----:B------:R-:W-:Y:S01]  /*12a0*/  UMOV UR43, 0x8a02480 ;  /* 0x08a02480002b7882 */ /* 0x000fe20000000000 */
[----:B------:R-:W-:Y:S02]  /*12b0*/  USEL UR4, URZ, 0x4000, UP6 ;  /* 0x00004000ff047887 */ /* 0x000fe4000b000000 */
[----:B------:R-:W-:Y:S02]  /*12c0*/  USEL UR43, UR43, 0x8a00480, !UP5 ;  /* 0x08a004802b2b7887 */ /* 0x000fe4000e800000 */
[----:B------:R-:W-:-:S02]  /*12d0*/  UIADD3 UR19, UPT, UPT, UR12, 0x35c00, URZ ;  /* 0x00035c000c137890 */ /* 0x000fc4000fffe0ff */
[----:B------:R-:W-:Y:S02]  /*12e0*/  UIADD3 UR43, UPT, UPT, UR4, UR43, URZ ;  /* 0x0000002b042b7290 */ /* 0x000fe4000fffe0ff */
[----:B------:R-:W-:Y:S02]  /*12f0*/  UIADD3 UR20, UPT, UPT, UR12, 0x34400, URZ ;  /* 0x000344000c147890 */ /* 0x000fe4000fffe0ff */
[----:B-----5:R-:W-:Y:S02]  /*1300*/  UIMAD UR16, UR5, UR16, URZ ;  /* 0x00000010051072a4 */ /* 0x020fe4000f8e02ff */
[----:B------:R-:W-:Y:S02]  /*1310*/  UIADD3 UR24, UPT, UPT, UR12, 0x4400, URZ ;  /* 0x000044000c187890 */ /* 0x000fe4000fffe0ff */
[----:B----4-:R-:W-:Y:S02]  /*1320*/  UIMAD UR40, UR16, UR40, URZ ;  /* 0x00000028102872a4 */ /* 0x010fe4000f8e02ff */
[----:B------:R-:W-:Y:S01]  /*1330*/  UIADD3 UR25, UPT, UPT, UR12, 0x1c400, URZ ;  /* 0x0001c4000c197890 */ /* 0x000fe2000fffe0ff */
[----:B------:R-:W-:Y:S01]  /*1340*/  UMOV UR31, 0x1 ;  /* 0x00000001001f7882 */ /* 0x000fe20000000000 */
[----:B------:R-:W-:-:S02]  /*1350*/  USHF.R.U32.HI UR19, URZ, 0x4, UR19 ;  /* 0x00000004ff137899 */ /* 0x000fc40008011613 */
[----:B------:R-:W-:Y:S02]  /*1360*/  USHF.R.U32.HI UR20, URZ, 0x4, UR20 ;  /* 0x00000004ff147899 */ /* 0x000fe40008011614 */
[----:B------:R-:W-:Y:S02]  /*1370*/  USHF.R.U32.HI UR24, URZ, 0x4, UR24 ;  /* 0x00000004ff187899 */ /* 0x000fe40008011618 */
[----:B------:R-:W-:Y:S01]  /*1380*/  USHF.R.U32.HI UR25, URZ, 0x4, UR25 ;  /* 0x00000004ff197899 */ /* 0x000fe20008011619 */
[----:B-1----:R-:W-:Y:S01]  /*1390*/  R2UR UR41, R2 ;  /* 0x00000000022972ca */ /* 0x002fe200000e0000 */
[----:B------:R-:W-:Y:S01]  /*13a0*/  USHF.L.U32 UR31, UR31, UR28, URZ ;  /* 0x0000001c1f1f7299 */ /* 0x000fe200080006ff */
[----:B------:R-:W-:Y:S01]  /*13b0*/  UMOV UR29, 0x1 ;  /* 0x00000001001d7882 */ /* 0x000fe20000000000 */
[----:B------:R-:W-:Y:S02]  /*13c0*/  ULOP3.LUT UR19, UR19, 0x3fc0, URZ, 0xc0, !UPT ;  /* 0x00003fc013137892 */ /* 0x000fe4000f8ec0ff */
[----:B------:R-:W-:-:S02]  /*13d0*/  USHF.L.U32 UR29, UR29, UR28, URZ ;  /* 0x0000001c1d1d7299 */ /* 0x000fc400080006ff */
[----:B------:R-:W-:Y:S02]  /*13e0*/  ULOP3.LUT UR20, UR20, 0x3fc0, URZ, 0xc0, !UPT ;  /* 0x00003fc014147892 */ /* 0x000fe4000f8ec0ff */
[----:B------:R-:W-:Y:S02]  /*13f0*/  ULOP3.LUT UR24, UR24, 0x3fc0, URZ, 0xc0, !UPT ;  /* 0x00003fc018187892 */ /* 0x000fe4000f8ec0ff */
[----:B------:R-:W-:Y:S02]  /*1400*/  ULOP3.LUT UR25, UR25, 0x3fc0, URZ, 0xc0, !UPT ;  /* 0x00003fc019197892 */ /* 0x000fe4000f8ec0ff */
[----:B------:R-:W-:Y:S02]  /*1410*/  UIADD3 UR10, UPT, UPT, UR41, 0x100, URZ ;  /* 0x00000100290a7890 */ /* 0x000fe4000fffe0ff */
[----:B------:R-:W-:Y:S02]  /*1420*/  UIADD3 UR8, UPT, UPT, UR41, 0x104, URZ ;  /* 0x0000010429087890 */ /* 0x000fe4000fffe0ff */
[----:B------:R-:W-:-:S02]  /*1430*/  UIADD3 UR6, UPT, UPT, UR41, -0x7fffff00, URZ ;  /* 0x8000010029067890 */ /* 0x000fc4000fffe0ff */
[----:B------:R-:W-:Y:S02]  /*1440*/  UIADD3 UR4, UPT, UPT, UR41, -0x7ffffefc, URZ ;  /* 0x8000010429047890 */ /* 0x000fe4000fffe0ff */
[----:B------:R-:W-:Y:S02]  /*1450*/  UIADD3 UR11, UPT, UPT, UR41, 0x108, URZ ;  /* 0x00000108290b7890 */ /* 0x000fe4000fffe0ff */
[----:B------:R-:W-:Y:S02]  /*1460*/  UIADD3 UR9, UPT, UPT, UR41, 0x10c, URZ ;  /* 0x0000010c29097890 */ /* 0x000fe4000fffe0ff */
[----:B------:R-:W-:Y:S02]  /*1470*/  UIADD3 UR7, UPT, UPT, UR41, -0x7ffffef8, URZ ;  /* 0x8000010829077890 */ /* 0x000fe4000fffe0ff */
[----:B------:R-:W-:Y:S02]  /*1480*/  UIADD3 UR5, UPT, UPT, UR41, -0x7ffffef4, URZ ;  /* 0x8000010c29057890 */ /* 0x000fe4000fffe0ff */
[----:B------:R-:W-:-:S02]  /*1490*/  USHF.R.U32.HI UR26, URZ, 0x1, UR10 ;  /* 0x00000001ff1a7899 */ /* 0x000fc4000801160a */
[----:B------:R-:W-:Y:S02]  /*14a0*/  USHF.R.U32.HI UR48, URZ, 0x1, UR6 ;  /* 0x00000001ff307899 */ /* 0x000fe40008011606 */
[----:B------:R-:W-:Y:S02]  /*14b0*/  USHF.R.U32.HI UR44, URZ, 0x1, UR8 ;  /* 0x00000001ff2c7899 */ /* 0x000fe40008011608 */
[----:B------:R-:W-:Y:S02]  /*14c0*/  USHF.R.U32.HI UR16, URZ, 0x1, UR4 ;  /* 0x00000001ff107899 */ /* 0x000fe40008011604 */
[----:B------:R-:W-:Y:S02]  /*14d0*/  USHF.R.U32.HI UR54, URZ, 0x1a, UR11 ;  /* 0x0000001aff367899 */ /* 0x000fe4000801160b */
[----:B------:R-:W-:Y:S02]  /*14e0*/  USHF.R.U32.HI UR18, URZ, 0x1a, UR7 ;  /* 0x0000001aff127899 */ /* 0x000fe40008011607 */
[----:B------:R-:W-:-:S02]  /*14f0*/  USHF.R.U32.HI UR17, URZ, 0x1a, UR9 ;  /* 0x0000001aff117899 */ /* 0x000fc40008011609 */
[----:B------:R-:W-:Y:S02]  /*1500*/  USHF.R.U32.HI UR42, URZ, 0x1a, UR5 ;  /* 0x0000001aff2a7899 */ /* 0x000fe40008011605 */
[----:B------:R-:W-:Y:S02]  /*1510*/  ULOP3.LUT UR26, UR26, 0x60000000, URZ, 0xc0, !UPT ;  /* 0x600000001a1a7892 */ /* 0x000fe4000f8ec0ff */
[----:B------:R-:W-:Y:S02]  /*1520*/  ULOP3.LUT UR48, UR48, 0x60000000, URZ, 0xc0, !UPT ;  /* 0x6000000030307892 */ /* 0x000fe4000f8ec0ff */
[----:B------:R-:W-:Y:S02]  /*1530*/  ULOP3.LUT UR44, UR44, 0x60000000, URZ, 0xc0, !UPT ;  /* 0x600000002c2c7892 */ /* 0x000fe4000f8ec0ff */
[----:B------:R-:W-:Y:S02]  /*1540*/  ULOP3.LUT UR16, UR16, 0x60000000, URZ, 0xc0, !UPT ;  /* 0x6000000010107892 */ /* 0x000fe4000f8ec0ff */
[----:B------:R-:W-:-:S02]  /*1550*/  ULOP3.LUT UR54, UR26, 0x30, UR54, 0xf8, !UPT ;  /* 0x000000301a367892 */ /* 0x000fc4000f8ef836 */
[----:B------:R-:W-:Y:S02]  /*1560*/  ULOP3.LUT UR48, UR48, 0x30, UR18, 0xf8, !UPT ;  /* 0x0000003030307892 */ /* 0x000fe4000f8ef812 */
[----:B------:R-:W-:Y:S02]  /*1570*/  ULOP3.LUT UR44, UR44, 0x30, UR17, 0xf8, !UPT ;  /* 0x000000302c2c7892 */ /* 0x000fe4000f8ef811 */
[----:B------:R-:W-:Y:S02]  /*1580*/  ULOP3.LUT UR42, UR16, 0x30, UR42, 0xf8, !UPT ;  /* 0x00000030102a7892 */ /* 0x000fe4000f8ef82a */
[----:B------:R-:W-:Y:S02]  /*1590*/  ULOP3.LUT UR31, UR31, 0x3, URZ, 0xfc, !UPT ;  /* 0x000000031f1f7892 */ /* 0x000fe4000f8efcff */
[----:B------:R-:W-:Y:S02]  /*15a0*/  ULEA.HI UR40, UR40, UR40, URZ, 0x1 ;  /* 0x0000002828287291 */ /* 0x000fe4000f8f08ff */
[----:B------:R-:W-:-:S02]  /*15b0*/  ULOP3.LUT UR55, UR54, UR43, URZ, 0xfc, !UPT ;  /* 0x0000002b36377292 */ /* 0x000fc4000f8efcff */
[----:B------:R-:W-:Y:S02]  /*15c0*/  ULOP3.LUT UR49, UR48, UR43, URZ, 0xfc, !UPT ;  /* 0x0000002b30317292 */ /* 0x000fe4000f8efcff */
[----:B------:R-:W-:Y:S02]  /*15d0*/  ULOP3.LUT UR45, UR44, UR43, URZ, 0xfc, !UPT ;  /* 0x0000002b2c2d7292 */ /* 0x000fe4000f8efcff */
[----:B------:R-:W-:Y:S02]  /*15e0*/  ULOP3.LUT UR43, UR42, UR43, URZ, 0xfc, !UPT ;  /* 0x0000002b2a2b7292 */ /* 0x000fe4000f8efcff */
[----:B------:R-:W-:Y:S02]  /*15f0*/  ULOP3.LUT UR29, UR29, 0xffff, URZ, 0xc0, !UPT ;  /* 0x0000ffff1d1d7892 */ /* 0x000fe4000f8ec0ff */
[----:B------:R-:W-:Y:S02]  /*1600*/  ULOP3.LUT UR19, UR19, 0x10000, URZ, 0xfc, !UPT ;  /* 0x0001000013137892 */ /* 0x000fe4000f8efcff */
[----:B------:R-:W-:-:S02]  /*1610*/  ULOP3.LUT UR20, UR20, 0x10000, URZ, 0xfc, !UPT ;  /* 0x0001000014147892 */ /* 0x000fc4000f8efcff */
[----:B------:R-:W-:Y:S02]  /*1620*/  ULOP3.LUT UR24, UR24, 0x10000, URZ, 0xfc, !UPT ;  /* 0x0001000018187892 */ /* 0x000fe4000f8efcff */
[----:B------:R-:W-:Y:S02]  /*1630*/  ULOP3.LUT UR25, UR25, 0x10000, URZ, 0xfc, !UPT ;  /* 0x0001000019197892 */ /* 0x000fe4000f8efcff */
[----:B------:R-:W-:Y:S02]  /*1640*/  ULOP3.LUT UR31, UR31, 0xffff, URZ, 0xc0, !UPT ;  /* 0x0000ffff1f1f7892 */ /* 0x000fe4000f8ec0ff */
[----:B------:R-:W-:Y:S01]  /*1650*/  USHF.R.S32.HI UR40, URZ, 0x1, UR40 ;  /* 0x00000001ff287899 */ /* 0x000fe20008011428 */
[----:B------:R-:W-:Y:S01]  /*1660*/  UMOV UR39, URZ ;  /* 0x000000ff00277c82 */ /* 0x000fe20008000000 */
[----:B------:R-:W-:Y:S01]  /*1670*/  UMOV UR37, URZ ;  /* 0x000000ff00257c82 */ /* 0x000fe20008000000 */
[----:B------:R-:W-:Y:S01]  /*1680*/  UMOV UR35, URZ ;  /* 0x000000ff00237c82 */ /* 0x000fe20008000000 */
[----:B------:R-:W-:Y:S01]  /*1690*/  UMOV UR54, URZ ;  /* 0x000000ff00367c82 */ /* 0x000fe20008000000 */
[----:B------:R-:W-:Y:S01]  /*16a0*/  UMOV UR48, URZ ;  /* 0x000000ff00307c82 */ /* 0x000fe20008000000 */
[----:B------:R-:W-:Y:S01]  /*16b0*/  UMOV UR44, URZ ;  /* 0x000000ff002c7c82 */ /* 0x000fe20008000000 */
[----:B------:R-:W-:-:S05]  /*16c0*/  UMOV UR42, URZ ;  /* 0x000000ff002a7c82 */ /* 0x000fca0008000000 */
.L_x_28:
[----:B------:R-:W-:Y:S01]  /*16d0*/  USHF.L.U32 UR16, UR37, 0x1f, URZ ;  /* 0x0000001f25107899 */ /* 0x000fe200080006ff */
[----:B------:R-:W-:Y:S01]  /*16e0*/  SHF.L.U32 R3, R5, 0x1f, RZ ;  /* 0x0000001f05037819 */ /* 0x000fe200000006ff */
[----:B----4-:R-:W-:Y:S02]  /*16f0*/  ULEA UR18, UR35, UR12, 0x3 ;  /* 0x0000000c23127291 */ /* 0x010fe4000f8e18ff */
[----:B-1----:R-:W-:Y:S02]  /*1700*/  ULEA UR17, UR39, UR12, 0x3 ;  /* 0x0000000c27117291 */ /* 0x002fe4000f8e18ff */
[----:B------:R-:W-:Y:S01]  /*1710*/  MOV R2, UR16 ;  /* 0x0000001000027c02 */ /* 0x000fe20008000f00 */
[----:B------:R-:W-:Y:S02]  /*1720*/  UIADD3 UR27, UPT, UPT, UR40, UR27, URZ ;  /* 0x0000001b281b7290 */ /* 0x000fe4000fffe0ff */
[----:B------:R-:W-:Y:S02]  /*1730*/  UPLOP3.LUT UP2, UPT, UPT, UPT, UPT, 0x40, 0x4 ;  /* 0x000000000004789c */ /* 0x000fe40003f4e870 */
[----:B-----5:R1:W4:Y:S01]  /*1740*/  SYNCS.PHASECHK.TRANS64.TRYWAIT P1, [UR18], R2 ;  /* 0x00000002ff0075a7 */ /* 0x0203220008021112 */
[----:B------:R-:W-:Y:S01]  /*1750*/  ULEA UR18, UR39, UR41, 0x7 ;  /* 0x0000002927127291 */ /* 0x000fe2000f8e38ff */
[----:B------:R-:W5:Y:S02]  /*1760*/  SYNCS.PHASECHK.TRANS64.TRYWAIT P0, [UR17+0x70], R3 ;  /* 0x00007003ff0075a7 */ /* 0x000f640008001111 */
[----:B-1--45:R-:W-:Y:S09]  /*1770*/  @!P0 BRA `(.L_x_24) ;  /* 0x0000002800348947 */ /* 0x032ff20003800000 */
.L_x_56:
[----:B------:R-:W-:-:S05]  /*1780*/  UMOV UR33, URZ ;  /* 0x000000ff00217c82 */ /* 0x000fca0008000000 */
.L_x_27:
[----:B------:R-:W-:Y:S02]  /*1790*/  USHF.L.U32 UR38, UR35, 0xa, URZ ;  /* 0x0000000a23267899 */ /* 0x000fe400080006ff */
[----:B------:R-:W-:Y:S02]  /*17a0*/  UIADD3 UR26, UPT, UPT, UR35, 0x1, URZ ;  /* 0x00000001231a7890 */ /* 0x000fe4000fffe0ff */
[----:B------:R-:W-:Y:S02]  /*17b0*/  UISETP.GT.U32.AND UP0, UPT, UR33, 0xe, UPT ;  /* 0x0000000e2100788c */ /* 0x000fe4000bf04070 */
[----:B------:R-:W-:Y:S02]  /*17c0*/  UIADD3 UR34, UPT, UPT, UR38, 0x6, URZ ;  /* 0x0000000626227890 */ /* 0x000fe4000fffe0ff */
[----:B----4-:R-:W-:Y:S02]  /*17d0*/  ULEA UR66, UR35, UR20, 0x6 ;  /* 0x0000001423427291 */ /* 0x010fe4000f8e30ff */
[----:B------:R-:W-:Y:S01]  /*17e0*/  ULEA UR62, UR35, UR19, 0x6 ;  /* 0x00000013233e7291 */ /* 0x000fe2000f8e30ff */
[----:B------:R-:W-:Y:S01]  /*17f0*/  PLOP3.LUT P0, PT, PT, PT, UP0, 0x80, 0x8 ;  /* 0x000000000008781c */ /* 0x000fe20003f0f008 */
[----:B------:R-:W-:Y:S02]  /*1800*/  ULEA UR16, UR35, UR12, 0x3 ;  /* 0x0000000c23107291 */ /* 0x000fe4000f8e18ff */
[----:B------:R-:W-:Y:S02]  /*1810*/  UISETP.NE.AND UP1, UPT, UR26, 0x6, UPT ;  /* 0x000000061a00788c */ /* 0x000fe4000bf25270 */
[----:B------:R-:W-:Y:S02]  /*1820*/  UIADD3 UR58, UPT, UPT, UR38, UR25, URZ ;  /* 0x00000019263a7290 */ /* 0x000fe4000fffe0ff */
[----:B------:R-:W-:Y:S02]  /*1830*/  UIADD3 UR56, UPT, UPT, UR38, UR24, URZ ;  /* 0x0000001826387290 */ /* 0x000fe4000fffe0ff */
[----:B------:R-:W-:Y:S02]  /*1840*/  UIADD3 UR52, UPT, UPT, UR25, 0x2, UR38 ;  /* 0x0000000219347890 */ /* 0x000fe4000fffe026 */
[----:B------:R-:W-:Y:S02]  /*1850*/  UIADD3 UR50, UPT, UPT, UR24, 0x2, UR38 ;  /* 0x0000000218327890 */ /* 0x000fe4000fffe026 */
[----:B------:R-:W-:Y:S02]  /*1860*/  UIADD3 UR46, UPT, UPT, UR25, 0x4, UR38 ;  /* 0x00000004192e7890 */ /* 0x000fe4000fffe026 */
[----:B------:R-:W-:Y:S02]  /*1870*/  UIADD3 UR36, UPT, UPT, UR34, UR25, URZ ;  /* 0x0000001922247290 */ /* 0x000fe4000fffe0ff */
[----:B------:R-:W-:Y:S02]  /*1880*/  UIADD3 UR64, UPT, UPT, UR66, 0x20, URZ ;  /* 0x0000002042407890 */ /* 0x000fe4000fffe0ff */
[----:B------:R-:W-:Y:S02]  /*1890*/  UIADD3 UR60, UPT, UPT, UR62, 0x20, URZ ;  /* 0x000000203e3c7890 */ /* 0x000fe4000fffe0ff */
[----:B------:R-:W-:Y:S02]  /*18a0*/  UIADD3 UR38, UPT, UPT, UR24, 0x4, UR38 ;  /* 0x0000000418267890 */ /* 0x000fe4000fffe026 */
[----:B------:R-:W-:Y:S02]  /*18b0*/  UIADD3 UR32, UPT, UPT, UR16, 0x30, URZ ;  /* 0x0000003010207890 */ /* 0x000fe4000fffe0ff */
[----:B------:R-:W-:Y:S02]  /*18c0*/  USEL UR30, URZ, 0x1, UP1 ;  /* 0x00000001ff1e7887 */ /* 0x000fe40008800000 */
[----:B------:R-:W-:Y:S02]  /*18d0*/  UIADD3 UR34, UPT, UPT, UR34, UR24, URZ ;  /* 0x0000001822227290 */ /* 0x000fe4000fffe0ff */
[----:B------:R-:W-:Y:S01]  /*18e0*/  USEL UR35, UR26, URZ, UP1 ;  /* 0x000000ff1a237287 */ /* 0x000fe20008800000 */
[----:B------:R-:W-:Y:S01]  /*18f0*/  UMOV UR67, 0x4008 ;  /* 0x0000400800437882 */ /* 0x000fe20000000000 */
        /* <DEDUP_REMOVED lines=8> */
[----:B-----5:R-:W-:Y:S05]  /*1980*/  @P1 BRA `(.L_x_25) ;  /* 0x0000000000101947 */ /* 0x020fea0003800000 */
[----:B------:R-:W-:Y:S06]  /*1990*/  USHF.L.U32 UR26, UR37, 0x1f, URZ ;  /* 0x0000001f251a7899 */ /* 0x000fec00080006ff */
[----:B-1----:R-:W-:Y:S04]  /*19a0*/  MOV R2, UR26 ;  /* 0x0000001a00027c02 */ /* 0x002fe80008000f00 */
[----:B------:R-:W1:Y:S02]  /*19b0*/  SYNCS.PHASECHK.TRANS64.TRYWAIT P1, [UR16], R2 ;  /* 0x00000002ff0075a7 */ /* 0x000e640008021110 */
[----:B-1----:R-:W-:Y:S05]  /*19c0*/  @!P1 BRA `(.L_x_26) ;  /* 0x0000002400c09947 */ /* 0x002fea0003800000 */
.L_x_25:
[----:B------:R-:W-:Y:S01]  /*19d0*/  ULOP3.LUT UR37, UR37, UR30, URZ, 0x3c, !UPT ;  /* 0x0000001e25257292 */ /* 0x000fe2000f8e3cff */
[----:B------:R-:W-:Y:S01]  /*19e0*/  PLOP3.LUT P1, PT, PT, PT, PT, 0x80, 0x8 ;  /* 0x000000000008781c */ /* 0x000fe20003f2f070 */
[----:B------:R-:W-:Y:S01]  /*19f0*/  @!UP0 ULEA UR26, UR35, UR12, 0x3 ;  /* 0x0000000c231a8291 */ /* 0x000fe2000f8e18ff */
[----:B------:R4:W-:Y:S01]  /*1a00*/  UTCCP.T.S.4x32dp128bit tmem[UR41+0x100], gdesc[UR66] ;  /* 0x00010042290079e7 */ /* 0x0009e20009100000 */
[----:B------:R-:W-:Y:S01]  /*1a10*/  @!UP0 USHF.L.U32 UR16, UR37, 0x1f, URZ ;  /* 0x0000001f25108899 */ /* 0x000fe200080006ff */
[----:B------:R4:W-:Y:S01]  /*1a20*/  UTCCP.T.S.4x32dp128bit tmem[UR41+0x104], gdesc[UR64] ;  /* 0x00010440290079e7 */ /* 0x0009e20009100000 */
[----:B------:R4:W-:Y:S01]  /*1a30*/  UTCCP.T.S.4x32dp128bit tmem[UR41+0x108], gdesc[UR62] ;  /* 0x0001083e290079e7 */ /* 0x0009e20009100000 */
[----:B------:R4:W-:Y:S01]  /*1a40*/  UTCCP.T.S.4x32dp128bit tmem[UR41+0x10c], gdesc[UR60] ;  /* 0x00010c3c290079e7 */ /* 0x0009e20009100000 */
[----:B------:R4:W-:Y:S01]  /*1a50*/  UTCOMMA gdesc[UR56], gdesc[UR58], tmem[UR18], tmem[UR54], idesc[UR55], tmem[UR10], UP2 ;  /* 0xc00a363a380075ea */ /* 0x0009e20009000012 */
[----:B------:R-:W-:Y:S01]  /*1a60*/  UMOV UR68, UR38 ;  /* 0x0000002600447c82 */ /* 0x000fe20008000000 */
[----:B------:R-:W-:Y:S01]  /*1a70*/  UMOV UR69, 0x40004040 ;  /* 0x4000404000457882 */ /* 0x000fe20000000000 */
[----:B-1----:R-:W-:Y:S01]  /*1a80*/  MOV R2, UR16 ;  /* 0x0000001000027c02 */ /* 0x002fe20008000f00 */
[----:B------:R4:W-:Y:S01]  /*1a90*/  UTCOMMA gdesc[UR50], gdesc[UR52], tmem[UR18], tmem[UR48], idesc[UR49], tmem[UR6], UPT ;  /* 0xc0063034320075ea */ /* 0x0009e2000b800012 */
[----:B------:R-:W-:Y:S01]  /*1aa0*/  UMOV UR70, UR36 ;  /* 0x0000002400467c82 */ /* 0x000fe20008000000 */
[----:B------:R-:W-:Y:S01]  /*1ab0*/  UMOV UR71, 0x40004040 ;  /* 0x4000404000477882 */ /* 0x000fe20000000000 */
[----:B------:R-:W-:Y:S01]  /*1ac0*/  UMOV UR72, UR34 ;  /* 0x0000002200487c82 */ /* 0x000fe20008000000 */
[----:B------:R-:W-:Y:S01]  /*1ad0*/  UMOV UR73, 0x40004040 ;  /* 0x4000404000497882 */ /* 0x000fe20000000000 */
[----:B------:R4:W-:Y:S01]  /*1ae0*/  UTCOMMA gdesc[UR68], gdesc[UR46], tmem[UR18], tmem[UR44], idesc[UR45], tmem[UR8], UPT ;  /* 0xc0082c2e440075ea */ /* 0x0009e2000b800012 */
[----:B------:R4:W-:Y:S01]  /*1af0*/  UTCOMMA gdesc[UR72], gdesc[UR70], tmem[UR18], tmem[UR42], idesc[UR43], tmem[UR4], UPT ;  /* 0xc0042a46480075ea */ /* 0x0009e2000b800012 */
[----:B------:R4:W-:Y:S01]  /*1b00*/  UTCBAR.MULTICAST [UR32], URZ, UR31 ;  /* 0x000000ff200073e9 */ /* 0x0009e2000800081f */
[----:B------:R4:W5:Y:S01]  /*1b10*/  @!P0 SYNCS.PHASECHK.TRANS64.TRYWAIT P1, [UR26], R2 ;  /* 0x00000002ff0085a7 */ /* 0x000962000802111a */
[----:B------:R-:W-:Y:S02]  /*1b20*/  UIADD3 UR33, UPT, UPT, UR33, 0x1, URZ ;  /* 0x0000000121217890 */ /* 0x000fe4000fffe0ff */
[----:B------:R-:W-:Y:S02]  /*1b30*/  UPLOP3.LUT UP2, UPT, UPT, UPT, UPT, 0x80, 0x8 ;  /* 0x000000000008789c */ /* 0x000fe40003f4f070 */
[----:B------:R-:W-:Y:S09]  /*1b40*/  UISETP.NE.AND UP0, UPT, UR33, 0x10, UPT ;  /* 0x000000102100788c */ /* 0x000ff2000bf05270 */
[----:B------:R-:W-:Y:S05]  /*1b50*/  BRA.U UP0, `(.L_x_27) ;  /* 0xfffffffd000c7547 */ /* 0x000fea000b83ffff */
[----:B------:R-:W-:Y:S02]  /*1b60*/  UIADD3 UR17, UPT, UPT, UR17, 0x60, URZ ;  /* 0x0000006011117890 */ /* 0x000fe4000fffe0ff */
[----:B------:R-:W-:-:S04]  /*1b70*/  UIADD3 UR39, UPT, UPT, UR39, 0x1, URZ ;  /* 0x0000000127277890 */ /* 0x000fc8000fffe0ff */
[----:B------:R-:W-:-:S03]  /*1b80*/  UISETP.NE.AND UP0, UPT, UR39, 0x2, UPT ;  /* 0x000000022700788c */ /* 0x000fc6000bf05270 */
[----:B------:R1:W-:Y:S01]  /*1b90*/  UTCBAR.MULTICAST [UR17], URZ, UR29 ;  /* 0x000000ff110073e9 */ /* 0x0003e2000800081d */
[----:B------:R-:W-:Y:S02]  /*1ba0*/  USEL UR39, UR39, URZ, UP0 ;  /* 0x000000ff27277287 */ /* 0x000fe40008000000 */
[----:B------:R-:W-:Y:S02]  /*1bb0*/  USEL UR16, URZ, 0x1, UP0 ;  /* 0x00000001ff107887 */ /* 0x000fe40008000000 */
[----:B------:R-:W-:-:S04]  /*1bc0*/  UISETP.GE.AND UP0, UPT, UR27, 0x200, UPT ;  /* 0x000002001b00788c */ /* 0x000fc8000bf06270 */
[----:B------:R-:W-:-:S05]  /*1bd0*/  LOP3.LUT R5, R5, UR16, RZ, 0x3c, !PT ;  /* 0x0000001005057c12 */ /* 0x000fca000f8e3cff */
[----:B------:R-:W-:Y:S05]  /*1be0*/  BRA.U !UP0, `(.L_x_28) ;  /* 0xfffffff908b87547 */ /* 0x000fea000b83ffff */
[----:B------:R-:W-:-:S06]  /*1bf0*/  UIADD3 UR39, UPT, UPT, UR39, 0x1, URZ ;  /* 0x0000000127277890 */ /* 0x000fcc000fffe0ff */
[----:B------:R-:W-:Y:S02]  /*1c00*/  MOV R6, UR39 ;  /* 0x0000002700067c02 */ /* 0x000fe40008000f00 */
.L_x_23:
[----:B------:R-:W-:-:S09]  /*1c10*/  UISETP.NE.AND UP0, UPT, UR28, URZ, UPT ;  /* 0x000000ff1c00728c */ /* 0x000fd2000bf05270 */
[----:B------:R-:W-:Y:S05]  /*1c20*/  BRA.U UP0, `(.L_x_22) ;  /* 0x00000001002c7547 */ /* 0x000fea000b800000 */
[----:B----4-:R-:W4:Y:S01]  /*1c30*/  S2R R2, SR_CgaCtaId ;  /* 0x0000000000027919 */ /* 0x010f220000008800 */
[----:B------:R-:W-:Y:S02]  /*1c40*/  ISETP.NE.AND P0, PT, R6, 0x2, PT ;  /* 0x000000020600780c */ /* 0x000fe40003f05270 */
[----:B------:R-:W-:Y:S02]  /*1c50*/  MOV R3, 0x400 ;  /* 0x0000040000037802 */ /* 0x000fe40000000f00 */
[----:B------:R-:W-:-:S04]  /*1c60*/  SEL R4, RZ, 0x1, P0 ;  /* 0x00000001ff047807 */ /* 0x000fc80000000000 */
[----:B------:R-:W-:-:S05]  /*1c70*/  LOP3.LUT R4, R5, R4, RZ, 0x3c, !PT ;  /* 0x0000000405047212 */ /* 0x000fca00078e3cff */
[----:B------:R-:W-:Y:S01]  /*1c80*/  IMAD.U32 R4, R4, -0x80000000, RZ ;  /* 0x8000000004047824 */ /* 0x000fe200078e00ff */
[----:B----4-:R-:W-:Y:S02]  /*1c90*/  LEA R2, R2, R3, 0x18 ;  /* 0x0000000302027211 */ /* 0x010fe400078ec0ff */
[----:B------:R-:W-:-:S05]  /*1ca0*/  SEL R3, R6, RZ, P0 ;  /* 0x000000ff06037207 */ /* 0x000fca0000000000 */
[----:B------:R-:W-:-:S04]  /*1cb0*/  IMAD R2, R3, 0x8, R2 ;  /* 0x0000000803027824 */ /* 0x000fc800078e0202 */
[----:B------:R-:W4:Y:S02]  /*1cc0*/  SYNCS.PHASECHK.TRANS64.TRYWAIT P0, [R2+URZ+0x70], R4 ;  /* 0x00007004020075a7 */ /* 0x000f2400080011ff */
[----:B----4-:R-:W-:Y:S05]  /*1cd0*/  @!P0 BRA `(.L_x_29) ;  /* 0x00000024001c8947 */ /* 0x010fea0003800000 */
.L_x_22:
[----:B------:R-:W-:-:S13]  /*1ce0*/  ISETP.GT.AND P0, PT, R7, 0x3, PT ;  /* 0x000000030700780c */ /* 0x000fda0003f04270 */
[----:B-12345:R-:W-:Y:S05]  /*1cf0*/  @P0 EXIT ;  /* 0x000000000000094d */ /* 0x03efea0003800000 */
[----:B------:R-:W-:-:S13]  /*1d00*/  ISETP.NE.AND P0, PT, R7, RZ, PT ;  /* 0x000000ff0700720c */ /* 0x000fda0003f05270 */
[----:B------:R-:W-:Y:S05]  /*1d10*/  @P0 BRA `(.L_x_30) ;  /* 0x0000000000b80947 */ /* 0x000fea0003800000 */
[----:B------:R-:W1:Y:S01]  /*1d20*/  S2UR UR6, SR_CgaCtaId ;  /* 0x00000000000679c3 */ /* 0x000e620000008800 */
[----:B------:R-:W-:Y:S01]  /*1d30*/  NOP ;  /* 0x0000000000007918 */ /* 0x000fe20000000000 */
[----:B------:R-:W-:Y:S01]  /*1d40*/  UMOV UR4, 0x40 ;  /* 0x0000004000047882 */ /* 0x000fe20000000000 */
[----:B------:R-:W-:Y:S01]  /*1d50*/  UMOV UR5, 0x400 ;  /* 0x0000040000057882 */ /* 0x000fe20000000000 */
[----:B-1----:R-:W-:Y:S02]  /*1d60*/  ULEA UR4, UR6, UR4, 0x18 ;  /* 0x0000000406047291 */ /* 0x002fe4000f8ec0ff */
[----:B------:R-:W-:-:S07]  /*1d70*/  ULEA UR5, UR6, UR5, 0x18 ;  /* 0x0000000506057291 */ /* 0x000fce000f8ec0ff */
[----:B------:R-:W1:Y:S02]  /*1d80*/  LDS.U8 R2, [UR4] ;  /* 0x00000004ff027984 */ /* 0x000e640008000000 */
[----:B-1----:R-:W-:-:S13]  /*1d90*/  ISETP.NE.AND P0, PT, R2, RZ, PT ;  /* 0x000000ff0200720c */ /* 0x002fda0003f05270 */
[----:B------:R-:W-:Y:S05]  /*1da0*/  @P0 BRA `(.L_x_31) ;  /* 0x00000000007c0947 */ /* 0x000fea0003800000 */
[----:B------:R-:W-:-:S13]  /*1db0*/  ELECT P0, URZ, PT ;  /* 0x0000000000ff782f */ /* 0x000fda0003800000 */
[----:B------:R-:W-:Y:S05]  /*1dc0*/  @!P0 BRA `(.L_x_32) ;  /* 0x0000000000848947 */ /* 0x000fea0003800000 */
[----:B------:R-:W-:Y:S01]  /*1dd0*/  UMOV UR4, 0x10 ;  /* 0x0000001000047882 */ /* 0x000fe20000000000 */
[----:B------:R-:W-:-:S04]  /*1de0*/  IMAD.MOV.U32 R3, RZ, RZ, 0xffff ;  /* 0x0000ffffff037424 */ /* 0x000fc800078e00ff */
[----:B------:R-:W-:Y:S04]  /*1df0*/  DEPBAR.LE SB1, 0x36 ;  /* 0x00009d800000791a */ /* 0x000fe80000000000 */
[----:B------:R-:W1:Y:S02]  /*1e00*/  UTCATOMSWS.FIND_AND_SET.ALIGN UP0, UR4, UR4 ;  /* 0x00000004000475e3 */ /* 0x000e640008000800 */
[----:B-1----:R-:W-:Y:S01]  /*1e10*/  PLOP3.LUT P0, PT, PT, PT, UP0, 0x80, 0x8 ;  /* 0x000000000008781c */ /* 0x002fe20003f0f008 */
[----:B------:R-:W-:-:S03]  /*1e20*/  IMAD.U32 R4, RZ, RZ, UR4 ;  /* 0x00000004ff047e24 */ /* 0x000fc6000f8e00ff */
[----:B------:R-:W-:-:S04]  /*1e30*/  SEL R2, RZ, 0xffffffff, !P0 ;  /* 0xffffffffff027807 */ /* 0x000fc80004000000 */
[----:B------:R-:W-:Y:S01]  /*1e40*/  ISETP.NE.AND P0, PT, R2, RZ, PT ;  /* 0x000000ff0200720c */ /* 0x000fe20003f05270 */
[----:B------:R-:W-:-:S12]  /*1e50*/  IMAD.MOV.U32 R2, RZ, RZ, 0x1 ;  /* 0x00000001ff027424 */ /* 0x000fd800078e00ff */
[----:B------:R-:W-:Y:S05]  /*1e60*/  @P0 BRA `(.L_x_33) ;  /* 0x0000000000240947 */ /* 0x000fea0003800000 */
.L_x_34:
[----:B------:R-:W-:Y:S05]  /*1e70*/  NANOSLEEP 0x64 ;  /* 0x000000640000795d */ /* 0x000fea0003800000 */
[----:B------:R-:W-:-:S05]  /*1e80*/  UMOV UR4, 0x10 ;  /* 0x0000001000047882 */ /* 0x000fca0000000000 */
[----:B------:R-:W-:Y:S04]  /*1e90*/  DEPBAR.LE SB1, 0x36 ;  /* 0x00009d800000791a */ /* 0x000fe80000000000 */
[----:B------:R-:W1:Y:S02]  /*1ea0*/  UTCATOMSWS.FIND_AND_SET.ALIGN UP0, UR4, UR4 ;  /* 0x00000004000475e3 */ /* 0x000e640008000800 */
[----:B-1----:R-:W-:-:S04]  /*1eb0*/  PLOP3.LUT P0, PT, PT, PT, UP0, 0x80, 0x8 ;  /* 0x000000000008781c */ /* 0x002fc80003f0f008 */
[----:B------:R-:W-:-:S04]  /*1ec0*/  SEL R4, RZ, 0xffffffff, !P0 ;  /* 0xffffffffff047807 */ /* 0x000fc80004000000 */
[----:B------:R-:W-:Y:S01]  /*1ed0*/  ISETP.NE.AND P0, PT, R4, RZ, PT ;  /* 0x000000ff0400720c */ /* 0x000fe20003f05270 */
[----:B------:R-:W-:-:S12]  /*1ee0*/  IMAD.U32 R4, RZ, RZ, UR4 ;  /* 0x00000004ff047e24 */ /* 0x000fd8000f8e00ff */
[----:B------:R-:W-:Y:S05]  /*1ef0*/  @!P0 BRA `(.L_x_34) ;  /* 0xfffffffc00dc8947 */ /* 0x000fea000383ffff */
.L_x_33:
[C---:B------:R-:W-:Y:S01]  /*1f00*/  VIADD R5, R4.reuse, 0x10 ;  /* 0x0000001004057836 */ /* 0x040fe20000000000 */
[----:B------:R-:W-:Y:S01]  /*1f10*/  UMOV UR4, 0x50 ;  /* 0x0000005000047882 */ /* 0x000fe20000000000 */
[----:B------:R-:W-:Y:S01]  /*1f20*/  SHF.L.U32 R3, R3, R4, RZ ;  /* 0x0000000403037219 */ /* 0x000fe200000006ff */
[----:B------:R-:W-:Y:S01]  /*1f30*/  ULEA UR4, UR6, UR4, 0x18 ;  /* 0x0000000406047291 */ /* 0x000fe2000f8ec0ff */
[----:B------:R-:W-:Y:S01]  /*1f40*/  IMAD.SHL.U32 R4, R4, 0x20, RZ ;  /* 0x0000002004047824 */ /* 0x000fe200078e00ff */
[----:B------:R-:W-:-:S04]  /*1f50*/  SHF.L.U32 R2, R2, R5, RZ ;  /* 0x0000000502027219 */ /* 0x000fc800000006ff */
[----:B------:R-:W-:-:S05]  /*1f60*/  LOP3.LUT R2, R2, R3, RZ, 0xfc, !PT ;  /* 0x0000000302027212 */ /* 0x000fca00078efcff */
[----:B------:R1:W-:Y:S04]  /*1f70*/  ATOMS.OR RZ, [UR4], R2 ;  /* 0x00000002ffff798c */ /* 0x0003e8000b000004 */
[----:B------:R1:W-:Y:S01]  /*1f80*/  STS [UR5+0x88], R4 ;  /* 0x00008804ff007988 */ /* 0x0003e20008000805 */
[----:B------:R-:W-:Y:S05]  /*1f90*/  BRA `(.L_x_32) ;  /* 0x0000000000107947 */ /* 0x000fea0003800000 */
.L_x_31:
[----:B------:R-:W-:-:S05]  /*1fa0*/  MOV R2, 0xffffffff ;  /* 0xffffffff00027802 */ /* 0x000fca0000000f00 */
[----:B------:R1:W-:Y:S02]  /*1fb0*/  STS [UR5+0x88], R2 ;  /* 0x00008802ff007988 */ /* 0x0003e40008000805 */
[----:B-1----:R-:W-:Y:S02]  /*1fc0*/  MOV R2, 0x1fe0 ;  /* 0x00001fe000027802 */ /* 0x002fe40000000f00 */
[----:B------:R-:W-:Y:S05]  /*1fd0*/  CALL.REL.NOINC `($__internal_1_$__cuda_sm10x_tcgen05_guardrail_trap_phase_invalid_during_alloc) ;  /* 0x0000002000987944 */ /* 0x000fea0003c00000 */
.L_x_32:
[----:B------:R-:W-:Y:S05]  /*1fe0*/  WARPSYNC.ALL ;  /* 0x0000000000007948 */ /* 0x000fea0003800000 */
[----:B------:R-:W-:Y:S01]  /*1ff0*/  NOP ;  /* 0x0000000000007918 */ /* 0x000fe20000000000 */
.L_x_30:
[----:B------:R-:W2:Y:S08]  /*2000*/  S2UR UR4, SR_CgaCtaId ;  /* 0x00000000000479c3 */ /* 0x000eb00000008800 */
[----:B------:R-:W-:Y:S06]  /*2010*/  BAR.SYNC.DEFER_BLOCKING 0x3, 0xa0 ;  /* 0x00c2800000007b1d */ /* 0x000fec0000010000 */
[----:B------:R-:W-:-:S02]  /*2020*/  UMOV UR5, 0x400 ;  /* 0x0000040000057882 */ /* 0x000fc40000000000 */
[----:B------:R-:W3:Y:S01]  /*2030*/  S2UR UR48, SR_CTAID.Z ;  /* 0x00000000003079c3 */ /* 0x000ee20000002700 */
[----:B--2---:R-:W-:-:S06]  /*2040*/  ULEA UR4, UR4, UR5, 0x18 ;  /* 0x0000000504047291 */ /* 0x004fcc000f8ec0ff */
[----:B------:R-:W-:Y:S01]  /*2050*/  MOV R3, UR4 ;  /* 0x0000000400037c02 */ /* 0x000fe20008000f00 */
[----:B---3--:R-:W-:-:S04]  /*2060*/  UISETP.GT.U32.AND UP0, UPT, UR48, 0x1ff, UPT ;  /* 0x000001ff3000788c */ /* 0x008fc8000bf04070 */
[----:B------:R2:W3:Y:S05]  /*2070*/  LDS R65, [R3+0x88] ;  /* 0x0000880003417984 */ /* 0x0004ea0000000800 */
[----:B------:R-:W-:Y:S05]  /*2080*/  BRA.U UP0, `(.L_x_35) ;  /* 0x0000001d00047547 */ /* 0x000fea000b800000 */
[----:B------:R-:W4:Y:S01]  /*2090*/  LDCU.64 UR34, c[0x0][0x648] ;  /* 0x0000c900ff2277ac */ /* 0x000f220008000a00 */
[----:B-1----:R-:W-:Y:S01]  /*20a0*/  IMAD.SHL.U32 R2, R0, 0x40, RZ ;  /* 0x0000004000027824 */ /* 0x002fe200078e00ff */
[----:B------:R-:W-:Y:S01]  /*20b0*/  SHF.R.U32.HI R0, RZ, 0x5, R0 ;  /* 0x00000005ff007819 */ /* 0x000fe20000011600 */
[----:B------:R-:W1:Y:S01]  /*20c0*/  S2UR UR39, SR_CTAID.X ;  /* 0x00000000002779c3 */ /* 0x000e620000002500 */
[----:B------:R-:W5:Y:S01]  /*20d0*/  LDCU UR6, c[0x0][0x658] ;  /* 0x0000cb00ff0677ac */ /* 0x000f620008000800 */
[----:B------:R-:W2:Y:S01]  /*20e0*/  S2R R41, SR_LANEID ;  /* 0x0000000000297919 */ /* 0x000ea20000000000 */
[----:B------:R-:W-:Y:S01]  /*20f0*/  LOP3.LUT R5, R2, 0x7c0, RZ, 0xc0, !PT ;  /* 0x000007c002057812 */ /* 0x000fe200078ec0ff */
[----:B------:R-:W-:Y:S01]  /*2100*/  BSSY B1, `(.L_x_35) ;  /* 0x00001b9000017945 */ /* 0x000fe20003800000 */
[----:B------:R-:W3:Y:S01]  /*2110*/  LDCU UR37, c[0x0][0x374] ;  /* 0x00006e80ff2577ac */ /* 0x000ee20008000800 */
[----:B------:R-:W-:Y:S01]  /*2120*/  IMAD.U32 R63, RZ, RZ, UR48 ;  /* 0x00000030ff3f7e24 */ /* 0x000fe2000f8e00ff */
[----:B------:R-:W-:Y:S01]  /*2130*/  CS2R R42, SRZ ;  /* 0x00000000002a7805 */ /* 0x000fe2000001ff00 */
[C---:B------:R-:W-:Y:S01]  /*2140*/  IMAD R2, R0.reuse, 0x800, R5 ;  /* 0x0000080000027824 */ /* 0x040fe200078e0205 */
[----:B------:R-:W1:Y:S01]  /*2150*/  S2UR UR32, SR_CgaCtaId ;  /* 0x00000000002079c3 */ /* 0x000e620000008800 */
[----:B------:R-:W1:Y:S01]  /*2160*/  LDCU.64 UR44, c[0x0][0x348] ;  /* 0x00006900ff2c77ac */ /* 0x000e620008000a00 */
[----:B------:R-:W-:Y:S01]  /*2170*/  IMAD.MOV.U32 R44, RZ, RZ, RZ ;  /* 0x000000ffff2c7224 */ /* 0x000fe200078e00ff */
[C---:B---3--:R-:W-:Y:S01]  /*2180*/  LEA R61, R0.reuse, R65, 0x15 ;  /* 0x00000041003d7211 */ /* 0x048fe200078ea8ff */
[----:B------:R-:W-:Y:S01]  /*2190*/  IMAD.IADD R2, R3, 0x1, R2 ;  /* 0x0000000103027824 */ /* 0x000fe200078e0202 */
[----:B------:R-:W-:Y:S01]  /*21a0*/  UMOV UR33, 0x400 ;  /* 0x0000040000217882 */ /* 0x000fe20000000000 */
[----:B----4-:R-:W-:Y:S01]  /*21b0*/  UIMAD.WIDE.U32 UR4, UR48, UR35, URZ ;  /* 0x00000023300472a5 */ /* 0x010fe2000f8e00ff */
[----:B------:R-:W-:Y:S01]  /*21c0*/  IMAD R62, R0, 0x4, R3 ;  /* 0x00000004003e7824 */ /* 0x000fe200078e0203 */
[----:B------:R-:W3:Y:S01]  /*21d0*/  LDCU UR35, c[0x0][0x370] ;  /* 0x00006e00ff2377ac */ /* 0x000ee20008000800 */
[----:B------:R-:W4:Y:S01]  /*21e0*/  S2UR UR30, SR_CgaCtaId ;  /* 0x00000000001e79c3 */ /* 0x000f220000008800 */
[C---:B------:R-:W-:Y:S01]  /*21f0*/  VIADD R5, R2.reuse, 0x430 ;  /* 0x0000043002057836 */ /* 0x040fe20000000000 */
[----:B------:R-:W-:Y:S01]  /*2200*/  UIADD3 UR4, UPT, UPT, -UR5, UR48, URZ ;  /* 0x0000003005047290 */ /* 0x000fe2000fffe1ff */
[----:B------:R-:W-:Y:S01]  /*2210*/  VIADD R4, R2, 0x420 ;  /* 0x0000042002047836 */ /* 0x000fe20000000000 */
[----:B------:R-:W2:Y:S02]  /*2220*/  LDCU UR49, c[0x0][0x378] ;  /* 0x00006f00ff3177ac */ /* 0x000ea40008000800 */
[----:B------:R-:W-:-:S02]  /*2230*/  SHF.R.U32.HI R60, RZ, 0x3, R5 ;  /* 0x00000003ff3c7819 */ /* 0x000fc40000011605 */
[----:B------:R-:W4:Y:S01]  /*2240*/  S2UR UR28, SR_CgaCtaId ;  /* 0x00000000001c79c3 */ /* 0x000f220000008800 */
[----:B------:R-:W-:Y:S01]  /*2250*/  USHF.R.U32.HI UR4, URZ, UR23, UR4 ;  /* 0x00000017ff047299 */ /* 0x000fe20008011604 */
[----:B------:R-:W-:Y:S01]  /*2260*/  LOP3.LUT R60, R5, 0x30, R60, 0x78, !PT ;  /* 0x00000030053c7812 */ /* 0x000fe200078e783c */
[C---:B------:R-:W-:Y:S01]  /*2270*/  VIADD R5, R2.reuse, 0x410 ;  /* 0x0000041002057836 */ /* 0x040fe20000000000 */
[----:B------:R-:W-:Y:S01]  /*2280*/  IADD3 R2, PT, PT, R2, 0x400, RZ ;  /* 0x0000040002027810 */ /* 0x000fe20007ffe0ff */
[----:B------:R-:W-:Y:S01]  /*2290*/  UIADD3 UR4, UPT, UPT, UR5, UR4, URZ ;  /* 0x0000000405047290 */ /* 0x000fe2000fffe0ff */
[----:B------:R-:W-:Y:S01]  /*22a0*/  SHF.R.U32.HI R47, RZ, 0x3, R4 ;  /* 0x00000003ff2f7819 */ /* 0x000fe20000011604 */
[----:B-1----:R-:W-:Y:S01]  /*22b0*/  USHF.L.U32 UR39, UR39, 0x7, URZ ;  /* 0x0000000727277899 */ /* 0x002fe200080006ff */
[----:B------:R-:W1:Y:S01]  /*22c0*/  S2UR UR26, SR_CgaCtaId ;  /* 0x00000000001a79c3 */ /* 0x000e620000008800 */
[----:B------:R-:W-:Y:S01]  /*22d0*/  USHF.R.U32.HI UR4, URZ, UR22, UR4 ;  /* 0x00000016ff047299 */ /* 0x000fe20008011604 */
[----:B------:R-:W-:Y:S01]  /*22e0*/  SHF.R.U32.HI R46, RZ, 0x3, R5 ;  /* 0x00000003ff2e7819 */ /* 0x000fe20000011605 */
[----:B---3--:R-:W-:Y:S01]  /*22f0*/  UIMAD UR50, UR37, UR35, URZ ;  /* 0x00000023253272a4 */ /* 0x008fe2000f8e02ff */
[----:B------:R-:W-:Y:S01]  /*2300*/  SHF.R.U32.HI R45, RZ, 0x3, R2 ;  /* 0x00000003ff2d7819 */ /* 0x000fe20000011602 */
[----:B------:R-:W-:Y:S01]  /*2310*/  UIADD3 UR4, UPT, UPT, -UR4, URZ, URZ ;  /* 0x000000ff04047290 */ /* 0x000fe2000fffe1ff */
[----:B------:R-:W-:Y:S01]  /*2320*/  LOP3.LUT R47, R4, 0x30, R47, 0x78, !PT ;  /* 0x00000030042f7812 */ /* 0x000fe200078e782f */
[----:B--2---:R-:W-:Y:S01]  /*2330*/  UIMAD UR49, UR50, UR49, URZ ;  /* 0x00000031323172a4 */ /* 0x004fe2000f8e02ff */
[----:B------:R-:W2:Y:S01]  /*2340*/  S2UR UR24, SR_CgaCtaId ;  /* 0x00000000001879c3 */ /* 0x000ea20000008800 */
[----:B------:R-:W-:Y:S01]  /*2350*/  UIMAD UR34, UR4, UR34, UR48 ;  /* 0x00000022042272a4 */ /* 0x000fe2000f8e0230 */
[----:B------:R-:W-:Y:S01]  /*2360*/  LOP3.LUT R46, R5, 0x30, R46, 0x78, !PT ;  /* 0x00000030052e7812 */ /* 0x000fe200078e782e */
[----:B------:R-:W-:Y:S01]  /*2370*/  UIADD3 UR42, UP3, UPT, UR44, 0x240, URZ ;  /* 0x000002402c2a7890 */ /* 0x000fe2000ff7e0ff */
[----:B------:R-:W-:Y:S01]  /*2380*/  LOP3.LUT R45, R2, 0x30, R45, 0x78, !PT ;  /* 0x00000030022d7812 */ /* 0x000fe200078e782d */
[----:B-----5:R-:W-:-:S02]  /*2390*/  UIMAD.WIDE.U32 UR6, UR34, UR6, URZ ;  /* 0x00000006220672a5 */ /* 0x020fc4000f8e00ff */
[----:B------:R-:W-:Y:S01]  /*23a0*/  UIADD3 UR40, UP2, UPT, UR44, 0x240, URZ ;  /* 0x000002402c287890 */ /* 0x000fe2000ff5e0ff */
[----:B------:R-:W3:Y:S01]  /*23b0*/  LDCU.64 UR4, c[0x0][0x660] ;  /* 0x0000cc00ff0477ac */ /* 0x000ee20008000a00 */
[----:B------:R-:W-:Y:S02]  /*23c0*/  UIADD3 UR6, UPT, UPT, UR34, -UR7, URZ ;  /* 0x8000000722067290 */ /* 0x000fe4000fffe0ff */
[----:B------:R-:W-:Y:S02]  /*23d0*/  UIADD3 UR38, UP1, UPT, UR44, 0x240, URZ ;  /* 0x000002402c267890 */ /* 0x000fe4000ff3e0ff */
[----:B------:R-:W-:Y:S02]  /*23e0*/  USHF.R.U32.HI UR6, URZ, UR21, UR6 ;  /* 0x00000015ff067299 */ /* 0x000fe40008011606 */
[----:B------:R-:W-:Y:S02]  /*23f0*/  UIADD3 UR36, UP0, UPT, UR44, 0x240, URZ ;  /* 0x000002402c247890 */ /* 0x000fe4000ff1e0ff */
[----:B------:R-:W-:-:S02]  /*2400*/  UIADD3 UR6, UPT, UPT, UR7, UR6, URZ ;  /* 0x0000000607067290 */ /* 0x000fc4000fffe0ff */
[----:B------:R-:W-:Y:S02]  /*2410*/  ULEA.HI UR49, UR49, UR49, URZ, 0x1 ;  /* 0x0000003131317291 */ /* 0x000fe4000f8f08ff */
[----:B------:R-:W-:Y:S01]  /*2420*/  USHF.R.U32.HI UR6, URZ, UR13, UR6 ;  /* 0x0000000dff067299 */ /* 0x000fe20008011606 */
[----:B------:R-:W-:Y:S01]  /*2430*/  UMOV UR31, 0x400 ;  /* 0x00000400001f7882 */ /* 0x000fe20000000000 */
[----:B------:R-:W-:Y:S02]  /*2440*/  UMOV UR29, 0x400 ;  /* 0x00000400001d7882 */ /* 0x000fe40000000000 */
[----:B---3--:R-:W-:Y:S01]  /*2450*/  UIMAD.WIDE.U32 UR8, UR6, UR5, URZ ;  /* 0x00000005060872a5 */ /* 0x008fe2000f8e00ff */
[----:B------:R-:W-:Y:S01]  /*2460*/  UMOV UR27, 0x400 ;  /* 0x00000400001b7882 */ /* 0x000fe20000000000 */
[----:B------:R-:W-:Y:S01]  /*2470*/  UMOV UR25, 0x400 ;  /* 0x0000040000197882 */ /* 0x000fe20000000000 */
[----:B------:R-:W-:Y:S01]  /*2480*/  ULOP3.LUT UR35, UR39, 0x80, URZ, 0xc0, !UPT ;  /* 0x0000008027237892 */ /* 0x000fe2000f8ec0ff */
[----:B------:R-:W3:Y:S03]  /*2490*/  LDCU.64 UR46, c[0x0][0x358] ;  /* 0x00006b00ff2e77ac */ /* 0x000ee60008000a00 */
[----:B------:R-:W-:Y:S01]  /*24a0*/  UMOV UR7, UR9 ;  /* 0x0000000900077c82 */ /* 0x000fe20008000000 */
[----:B------:R-:W5:Y:S01]  /*24b0*/  LDCU UR20, c[0x0][0x658] ;  /* 0x0000cb00ff1477ac */ /* 0x000f620008000800 */
[----:B------:R-:W-:Y:S01]  /*24c0*/  UIADD3 UR5, UPT, UPT, UR6, -UR7, URZ ;  /* 0x8000000706057290 */ /* 0x000fe2000fffe0ff */
[----:B------:R-:W1:Y:S03]  /*24d0*/  LDCU UR19, c[0x0][0x654] ;  /* 0x0000ca80ff1377ac */ /* 0x000e660008000800 */
[----:B------:R-:W-:Y:S01]  /*24e0*/  USHF.R.U32.HI UR5, URZ, UR15, UR5 ;  /* 0x0000000fff057299 */ /* 0x000fe20008011605 */
[----:B------:R-:W1:Y:S03]  /*24f0*/  LDCU.64 UR10, c[0x0][0x648] ;  /* 0x0000c900ff0a77ac */ /* 0x000e660008000a00 */
[----:B------:R-:W-:Y:S01]  /*2500*/  UIADD3 UR7, UPT, UPT, UR7, UR5, URZ ;  /* 0x0000000507077290 */ /* 0x000fe2000fffe0ff */
[----:B------:R-:W1:Y:S06]  /*2510*/  LDCU.64 UR8, c[0x0][0x660] ;  /* 0x0000cc00ff0877ac */ /* 0x000e6c0008000a00 */
[----:B------:R-:W1:Y:S01]  /*2520*/  LDCU UR5, c[0x0][0x654] ;  /* 0x0000ca80ff0577ac */ /* 0x000e620008000800 */
[----:B------:R-:W-:-:S02]  /*2530*/  USHF.R.U32.HI UR7, URZ, UR14, UR7 ;  /* 0x0000000eff077299 */ /* 0x000fc40008011607 */
[----:B------:R-:W-:Y:S02]  /*2540*/  ULEA UR18, UR32, UR33, 0x18 ;  /* 0x0000002120127291 */ /* 0x000fe4000f8ec0ff */
[----:B------:R-:W-:Y:S02]  /*2550*/  UIADD3 UR7, UPT, UPT, -UR7, URZ, URZ ;  /* 0x000000ff07077290 */ /* 0x000fe4000fffe1ff */
[----:B----4-:R-:W-:Y:S02]  /*2560*/  ULEA UR17, UR30, UR31, 0x18 ;  /* 0x0000001f1e117291 */ /* 0x010fe4000f8ec0ff */
[----:B------:R-:W-:Y:S02]  /*2570*/  UIMAD UR4, UR7, UR4, UR6 ;  /* 0x00000004070472a4 */ /* 0x000fe4000f8e0206 */
[----:B------:R-:W-:Y:S02]  /*2580*/  UIADD3 UR6, UPT, UPT, -UR6, URZ, URZ ;  /* 0x000000ff06067290 */ /* 0x000fe4000fffe1ff */
[----:B------:R-:W-:-:S02]  /*2590*/  ULEA UR16, UR28, UR29, 0x18 ;  /* 0x0000001d1c107291 */ /* 0x000fc4000f8ec0ff */
[----:B-1----:R-:W-:Y:S01]  /*25a0*/  UIMAD UR5, UR6, UR5, UR34 ;  /* 0x00000005060572a4 */ /* 0x002fe2000f8e0222 */
[----:B------:R-:W-:Y:S01]  /*25b0*/  IMAD.U32 R66, RZ, RZ, UR4 ;  /* 0x00000004ff427e24 */ /* 0x000fe2000f8e00ff */
[----:B------:R-:W-:Y:S02]  /*25c0*/  ULEA UR12, UR26, UR27, 0x18 ;  /* 0x0000001b1a0c7291 */ /* 0x000fe4000f8ec0ff */
[----:B--2---:R-:W-:Y:S02]  /*25d0*/  ULEA UR7, UR24, UR25, 0x18 ;  /* 0x0000001918077291 */ /* 0x004fe4000f8ec0ff */
[----:B------:R-:W-:Y:S01]  /*25e0*/  IMAD.U32 R67, RZ, RZ, UR5 ;  /* 0x00000005ff437e24 */ /* 0x000fe2000f8e00ff */
[----:B------:R-:W-:Y:S02]  /*25f0*/  UIADD3.X UR43, UPT, UPT, URZ, UR45, URZ, UP3, !UPT ;  /* 0x0000002dff2b7290 */ /* 0x000fe40009ffe4ff */
[----:B------:R-:W-:Y:S02]  /*2600*/  UIADD3.X UR41, UPT, UPT, URZ, UR45, URZ, UP2, !UPT ;  /* 0x0000002dff297290 */ /* 0x000fe400097fe4ff */
[----:B------:R-:W-:-:S02]  /*2610*/  UIADD3.X UR39, UPT, UPT, URZ, UR45, URZ, UP1, !UPT ;  /* 0x0000002dff277290 */ /* 0x000fc40008ffe4ff */
[----:B------:R-:W-:Y:S02]  /*2620*/  UIADD3.X UR37, UPT, UPT, URZ, UR45, URZ, UP0, !UPT ;  /* 0x0000002dff257290 */ /* 0x000fe400087fe4ff */
[----:B---3-5:R-:W-:-:S12]  /*2630*/  USHF.R.S32.HI UR34, URZ, 0x1, UR49 ;  /* 0x00000001ff227899 */ /* 0x028fd80008011431 */
.L_x_48:
[C---:B------:R-:W-:Y:S01]  /*2640*/  LEA R40, R42.reuse, R3, 0x3 ;  /* 0x000000032a287211 */ /* 0x040fe200078e18ff */
[----:B------:R-:W-:Y:S01]  /*2650*/  BSSY B0, `(.L_x_36) ;  /* 0x0000005000007945 */ /* 0x000fe20003800000 */
[----:B------:R-:W-:Y:S02]  /*2660*/  SHF.L.U32 R5, R43, 0x1f, RZ ;  /* 0x0000001f2b057819 */ /* 0x000fe400000006ff */
[----:B------:R-:W-:Y:S02]  /*2670*/  LEA R64, R42, R61, 0x7 ;  /* 0x0000003d2a407211 */ /* 0x000fe400078e38ff */
[----:B-1----:R-:W1:Y:S02]  /*2680*/  SYNCS.PHASECHK.TRANS64.TRYWAIT P0, [R40+URZ+0x60], R5 ;  /* 0x00006005280075a7 */ /* 0x002e6400080011ff */
[----:B-1----:R-:W-:Y:S05]  /*2690*/  @!P0 BRA `(.L_x_37) ;  /* 0x0000001800c48947 */ /* 0x002fea0003800000 */
.L_x_60:
[----:B------:R-:W-:Y:S05]  /*26a0*/  BSYNC B0 ;  /* 0x0000000000007941 */ /* 0x000fea0003800000 */
.L_x_36:
[----:B------:R-:W-:Y:S01]  /*26b0*/  R2UR UR4, R64 ;  /* 0x00000000400472ca */ /* 0x000fe200000e0000 */
[----:B------:R-:W-:Y:S01]  /*26c0*/  IMAD.SHL.U32 R2, R44, 0x4, RZ ;  /* 0x000000042c027824 */ /* 0x000fe200078e00ff */
[----:B------:R-:W-:Y:S01]  /*26d0*/  ISETP.NE.AND P2, PT, R0, RZ, PT ;  /* 0x000000ff0000720c */ /* 0x000fe20003f45270 */
[----:B------:R-:W-:Y:S01]  /*26e0*/  IMAD.SHL.U32 R66, R66, 0x80, RZ ;  /* 0x0000008042427824 */ /* 0x000fe200078e00ff */
[----:B------:R-:W-:Y:S02]  /*26f0*/  LEA R67, R67, UR35, 0x8 ;  /* 0x0000002343437c11 */ /* 0x000fe4000f8e40ff */
[----:B------:R-:W-:-:S04]  /*2700*/  LEA.HI R37, R2, R2, RZ, 0x1 ;  /* 0x0000000202257211 */ /* 0x000fc800078f08ff */
[----:B------:R-:W-:-:S03]  /*2710*/  LOP3.LUT R37, R37, 0xfffffffe, RZ, 0xc0, !PT ;  /* 0xfffffffe25257812 */ /* 0x000fc600078ec0ff */
[----:B-1----:R-:W1:Y:S02]  /*2720*/  LDTM.x32 R4, tmem[UR4] ;  /* 0x00000004000479ee */ /* 0x002e6400082c0000 */
[----:B------:R-:W-:-:S04]  /*2730*/  IMAD.IADD R56, R2, 0x1, -R37 ;  /* 0x0000000102387824 */ /* 0x000fc800078e0a25 */
[----:B------:R-:W-:Y:S01]  /*2740*/  IMAD R48, R56, 0x2000, R45 ;  /* 0x0000200038307824 */ /* 0x000fe200078e022d */
[----:B-1----:R-:W-:Y:S02]  /*2750*/  FMNMX.NAN R58, |R15|, |R31|, !PT ;  /* 0x4000001f0f3a7209 */ /* 0x002fe40007820200 */
[----:B------:R-:W-:Y:S02]  /*2760*/  FMNMX.NAN R50, |R19|, |R35|, !PT ;  /* 0x4000002313327209 */ /* 0x000fe40007820200 */
[----:B------:R-:W-:Y:S02]  /*2770*/  F2FP.BF16.F32.PACK_AB R39, R11, R10 ;  /* 0x0000000a0b27723e */ /* 0x000fe400000010ff */
[----:B------:R-:W-:Y:S02]  /*2780*/  F2FP.BF16.F32.PACK_AB R37, R7, R6 ;  /* 0x000000060725723e */ /* 0x000fe400000010ff */
[----:B------:R-:W-:Y:S02]  /*2790*/  F2FP.BF16.F32.PACK_AB R38, R9, R8 ;  /* 0x000000080926723e */ /* 0x000fe400000010ff */
[----:B------:R-:W-:-:S02]  /*27a0*/  F2FP.BF16.F32.PACK_AB R36, R5, R4 ;  /* 0x000000040524723e */ /* 0x000fc400000010ff */
[----:B------:R-:W-:Y:S02]  /*27b0*/  FMNMX.NAN R49, |R18|, |R34|, !PT ;  /* 0x4000002212317209 */ /* 0x000fe40007820200 */
[----:B------:R-:W-:Y:S01]  /*27c0*/  FMNMX3.NAN R58, |R7|, |R23|, R58, !PT ;  /* 0x40000017073a7276 */ /* 0x000fe2000782023a */
[----:B------:R1:W-:Y:S01]  /*27d0*/  STS.128 [R48], R36 ;  /* 0x0000002430007388 */ /* 0x0003e20000000c00 */
[----:B------:R-:W-:Y:S02]  /*27e0*/  F2FP.BF16.F32.PACK_AB R53, R15, R14 ;  /* 0x0000000e0f35723e */ /* 0x000fe400000010ff */
[----:B------:R-:W-:Y:S02]  /*27f0*/  FMNMX.NAN R7, |R14|, |R30|, !PT ;  /* 0x4000001e0e077209 */ /* 0x000fe40007820200 */
[----:B------:R-:W-:Y:S02]  /*2800*/  FMNMX.NAN R15, |R16|, |R32|, !PT ;  /* 0x40000020100f7209 */ /* 0x000fe40007820200 */
[----:B------:R-:W-:-:S02]  /*2810*/  F2FP.BF16.F32.PACK_AB R54, R17, R16 ;  /* 0x000000101136723e */ /* 0x000fc400000010ff */
[----:B------:R-:W-:Y:S02]  /*2820*/  FMNMX3.NAN R11, |R11|, |R27|, R50, !PT ;  /* 0x4000001b0b0b7276 */ /* 0x000fe40007820232 */
[----:B------:R-:W-:Y:S02]  /*2830*/  FMNMX.NAN R14, |R17|, |R33|, !PT ;  /* 0x40000021110e7209 */ /* 0x000fe40007820200 */
[C---:B------:R-:W-:Y:S02]  /*2840*/  FMNMX.NAN R16, |R13|.reuse, |R29|, !PT ;  /* 0x4000001d0d107209 */ /* 0x040fe40007820200 */
[----:B------:R-:W-:Y:S01]  /*2850*/  F2FP.BF16.F32.PACK_AB R52, R13, R12 ;  /* 0x0000000c0d34723e */ /* 0x000fe200000010ff */
[C---:B------:R-:W-:Y:S01]  /*2860*/  IMAD R13, R56.reuse, 0x2000, R46 ;  /* 0x00002000380d7824 */ /* 0x040fe200078e022e */
[----:B------:R-:W-:Y:S02]  /*2870*/  F2FP.BF16.F32.PACK_AB R51, R35, R34 ;  /* 0x000000222333723e */ /* 0x000fe400000010ff */
[----:B------:R-:W-:Y:S01]  /*2880*/  F2FP.BF16.F32.PACK_AB R55, R19, R18 ;  /* 0x000000121337723e */ /* 0x000fe200000010ff */
[----:B------:R-:W-:Y:S01]  /*2890*/  IMAD R18, R56, 0x2000, R60 ;  /* 0x0000200038127824 */ /* 0x000fe200078e023c */
[----:B------:R-:W-:-:S02]  /*28a0*/  F2FP.BF16.F32.PACK_AB R50, R33, R32 ;  /* 0x000000202132723e */ /* 0x000fc400000010ff */
[----:B------:R-:W-:Y:S01]  /*28b0*/  FMNMX.NAN R17, |R12|, |R28|, !PT ;  /* 0x4000001c0c117209 */ /* 0x000fe20007820200 */
[----:B------:R-:W-:Y:S01]  /*28c0*/  IMAD R12, R56, 0x2000, R47 ;  /* 0x00002000380c7824 */ /* 0x000fe200078e022f */
[-C--:B------:R-:W-:Y:S01]  /*28d0*/  FMNMX3.NAN R10, |R10|, |R26|.reuse, R49, !PT ;  /* 0x4000001a0a0a7276 */ /* 0x080fe20007820231 */
[----:B------:R2:W-:Y:S01]  /*28e0*/  STS.128 [R13], R52 ;  /* 0x000000340d007388 */ /* 0x0005e20000000c00 */
[----:B------:R-:W-:Y:S02]  /*28f0*/  F2FP.BF16.F32.PACK_AB R35, R27, R26 ;  /* 0x0000001a1b23723e */ /* 0x000fe400000010ff */
[----:B------:R-:W-:Y:S02]  /*2900*/  F2FP.BF16.F32.PACK_AB R33, R23, R22 ;  /* 0x000000161721723e */ /* 0x000fe400000010ff */
[----:B------:R-:W-:Y:S02]  /*2910*/  F2FP.BF16.F32.PACK_AB R34, R25, R24 ;  /* 0x000000181922723e */ /* 0x000fe400000010ff */
[----:B------:R-:W-:-:S02]  /*2920*/  F2FP.BF16.F32.PACK_AB R32, R21, R20 ;  /* 0x000000141520723e */ /* 0x000fc400000010ff */
[----:B------:R-:W-:Y:S02]  /*2930*/  F2FP.BF16.F32.PACK_AB R49, R31, R30 ;  /* 0x0000001e1f31723e */ /* 0x000fe400000010ff */
[----:B-1----:R-:W-:Y:S01]  /*2940*/  F2FP.BF16.F32.PACK_AB R48, R29, R28 ;  /* 0x0000001c1d30723e */ /* 0x002fe200000010ff */
[----:B------:R2:W-:Y:S01]  /*2950*/  STS.128 [R12], R32 ;  /* 0x000000200c007388 */ /* 0x0005e20000000c00 */
[----:B------:R-:W-:Y:S02]  /*2960*/  FMNMX3.NAN R7, |R6|, |R22|, R7, !PT ;  /* 0x4000001606077276 */ /* 0x000fe40007820207 */
[----:B------:R-:W-:Y:S01]  /*2970*/  FMNMX3.NAN R14, |R9|, |R25|, R14, !PT ;  /* 0x40000019090e7276 */ /* 0x000fe2000782020e */
[----:B------:R2:W-:Y:S01]  /*2980*/  STS.128 [R18], R48 ;  /* 0x0000003012007388 */ /* 0x0005e20000000c00 */
[----:B------:R-:W-:Y:S02]  /*2990*/  FMNMX3.NAN R15, |R8|, |R24|, R15, !PT ;  /* 0x40000018080f7276 */ /* 0x000fe4000782020f */
[----:B------:R-:W-:Y:S01]  /*29a0*/  FMNMX3.NAN R5, |R5|, |R21|, R16, !PT ;  /* 0x4000001505057276 */ /* 0x000fe20007820210 */
[----:B------:R1:W-:Y:S06]  /*29b0*/  MEMBAR.ALL.CTA ;  /* 0x0000000000007992 */ /* 0x0003ec0000008000 */
[----:B-1----:R-:W1:Y:S01]  /*29c0*/  FENCE.VIEW.ASYNC.S ;  /* 0x00000000000073c6 */ /* 0x002e620000000000 */
[----:B------:R-:W-:-:S02]  /*29d0*/  FMNMX3.NAN R4, |R4|, |R20|, R17, !PT ;  /* 0x4000001404047276 */ /* 0x000fc40007820211 */
[----:B------:R-:W-:Y:S02]  /*29e0*/  FMNMX.NAN R11, R11, R58, !PT ;  /* 0x0000003a0b0b7209 */ /* 0x000fe40007820000 */
[----:B------:R-:W-:Y:S02]  /*29f0*/  FMNMX.NAN R7, R10, R7, !PT ;  /* 0x000000070a077209 */ /* 0x000fe40007820000 */
[----:B------:R-:W-:Y:S02]  /*2a00*/  FMNMX3.NAN R5, R5, R14, R11, !PT ;  /* 0x0000000e05057276 */ /* 0x000fe4000782000b */
[----:B------:R-:W-:-:S04]  /*2a10*/  FMNMX3.NAN R4, R4, R15, R7, !PT ;  /* 0x0000000f04047276 */ /* 0x000fc80007820007 */
[----:B------:R-:W-:-:S04]  /*2a20*/  FMNMX3.NAN R5, R4, R5, RZ, !PT ;  /* 0x0000000504057276 */ /* 0x000fc800078200ff */
[----:B------:R-:W-:Y:S01]  /*2a30*/  FMNMX R68, RZ, R5, !PT ;  /* 0x00000005ff447209 */ /* 0x000fe20007800000 */
[----:B-1----:R-:W-:Y:S06]  /*2a40*/  BAR.SYNC.DEFER_BLOCKING 0x2, 0x80 ;  /* 0x0082000000007b1d */ /* 0x002fec0000010000 */
[----:B------:R-:W-:Y:S05]  /*2a50*/  @P2 BRA `(.L_x_38) ;  /* 0x0000000000442947 */ /* 0x000fea0003800000 */
[----:B------:R-:W-:Y:S01]  /*2a60*/  IMAD.SHL.U32 R56, R56, 0x1000, RZ ;  /* 0x0000100038387824 */ /* 0x000fe200078e00ff */
[----:B------:R-:W-:Y:S02]  /*2a70*/  MOV R3, UR18 ;  /* 0x0000001200037c02 */ /* 0x000fe40008000f00 */
[----:B------:R-:W-:Y:S02]  /*2a80*/  PLOP3.LUT P0, PT, PT, PT, PT, 0x80, 0x8 ;  /* 0x000000000008781c */ /* 0x000fe40003f0f070 */
[----:B------:R-:W-:-:S05]  /*2a90*/  IADD3 R4, PT, PT, R3, R56, R56 ;  /* 0x0000003803047210 */ /* 0x000fca0007ffe038 */
[----:B------:R-:W-:-:S07]  /*2aa0*/  VIADD R4, R4, 0x400 ;  /* 0x0000040004047836 */ /* 0x000fce0000000000 */
.L_x_39:
[----:B------:R-:W-:Y:S02]  /*2ab0*/  PLOP3.LUT P1, PT, P1, P0, PT, 0xf2, 0x2f ;  /* 0x00000000002f781c */ /* 0x000fe40000f21e72 */
[----:B------:R-:W-:-:S08]  /*2ac0*/  @P0 R2UR P1, UR6, R67 ;  /* 0x00000000430602ca */ /* 0x000fd00000020000 */
[----:B------:R-:W-:Y:S02]  /*2ad0*/  PLOP3.LUT P1, PT, P1, P0, PT, 0xf2, 0x2f ;  /* 0x00000000002f781c */ /* 0x000fe40000f21e72 */
[----:B------:R-:W-:-:S08]  /*2ae0*/  @P0 R2UR.OR P1, UR5, R66 ;  /* 0x00000000420502ca */ /* 0x000fd00000120000 */
[----:B------:R-:W-:Y:S02]  /*2af0*/  PLOP3.LUT P1, PT, P1, P0, PT, 0xf2, 0x2f ;  /* 0x00000000002f781c */ /* 0x000fe40000f21e72 */
[----:B------:R-:W-:-:S08]  /*2b00*/  @P0 R2UR.OR P1, UR4, R4 ;  /* 0x00000000040402ca */ /* 0x000fd00000120000 */
[----:B------:R-:W-:Y:S02]  /*2b10*/  @P0 PLOP3.LUT P0, PT, P1, PT, PT, 0x80, 0x8 ;  /* 0x000000000008081c */ /* 0x000fe40000f0f070 */
[----:B------:R-:W-:-:S03]  /*2b20*/  PLOP3.LUT P1, PT, PT, PT, PT, 0x80, 0x8 ;  /* 0x000000000008781c */ /* 0x000fc60003f2f070 */
[----:B------:R1:W-:Y:S08]  /*2b30*/  UTMASTG.2D [UR4], [UR42], desc[URZ] ;  /* 0x0000ff042a0073b5 */ /* 0x0003f00008009000 */
[----:B-1----:R-:W-:Y:S05]  /*2b40*/  @P0 BRA.U.ANY `(.L_x_39) ;  /* 0xfffffffd00d80947 */ /* 0x002fea000393ffff */
[----:B------:R0:W-:Y:S01]  /*2b50*/  UTMACMDFLUSH ;  /* 0x00000000000079b7 */ /* 0x0001e20000000000 */
[----:B------:R-:W-:-:S04]  /*2b60*/  DEPBAR.LE SB0, 0x1 ;  /* 0x000080400000791a */ /* 0x000fc80000000000 */
.L_x_38:
[----:B------:R-:W-:Y:S01]  /*2b70*/  R2UR UR4, R64 ;  /* 0x00000000400472ca */ /* 0x000fe200000e0000 */
[----:B------:R-:W-:Y:S01]  /*2b80*/  BAR.SYNC.DEFER_BLOCKING 0x2, 0x80 ;  /* 0x0082000000007b1d */ /* 0x000fe20000010000 */
[----:B------:R-:W-:-:S05]  /*2b90*/  VIADD R38, R2, 0x1 ;  /* 0x0000000102267836 */ /* 0x000fca0000000000 */
[----:B------:R-:W-:-:S04]  /*2ba0*/  LEA.HI R69, R38, R38, RZ, 0x1 ;  /* 0x0000002626457211 */ /* 0x000fc800078f08ff */
[----:B------:R-:W-:Y:S02]  /*2bb0*/  LOP3.LUT R69, R69, 0xfffffffe, RZ, 0xc0, !PT ;  /* 0xfffffffe45457812 */ /* 0x000fe400078ec0ff */
[----:B--2---:R-:W1:Y:S03]  /*2bc0*/  LDTM.x32 R4, tmem[UR4+0x20] ;  /* 0x00002004000479ee */ /* 0x004e6600082c0000 */
[----:B------:R-:W-:Y:S01]  /*2bd0*/  IMAD.IADD R69, R38, 0x1, -R69 ;  /* 0x0000000126457824 */ /* 0x000fe200078e0a45 */
[----:B-1----:R-:W-:Y:S02]  /*2be0*/  FMNMX.NAN R36, |R35|, |R19|, !PT ;  /* 0x4000001323247209 */ /* 0x002fe40007820200 */
[-C--:B------:R-:W-:Y:S02]  /*2bf0*/  F2FP.BF16.F32.PACK_AB R51, R19, R18.reuse ;  /* 0x000000121333723e */ /* 0x080fe400000010ff */
[----:B------:R-:W-:-:S02]  /*2c00*/  FMNMX.NAN R37, |R34|, |R18|, !PT ;  /* 0x4000001222257209 */ /* 0x000fc40007820200 */
[----:B------:R-:W-:Y:S02]  /*2c10*/  FMNMX.NAN R19, |R30|, |R14|, !PT ;  /* 0x4000000e1e137209 */ /* 0x000fe40007820200 */
[----:B------:R-:W-:Y:S02]  /*2c20*/  FMNMX.NAN R18, |R31|, |R15|, !PT ;  /* 0x4000000f1f127209 */ /* 0x000fe40007820200 */
[----:B------:R-:W-:Y:S02]  /*2c30*/  F2FP.BF16.F32.PACK_AB R39, R35, R34 ;  /* 0x000000222327723e */ /* 0x000fe400000010ff */
[C---:B------:R-:W-:Y:S02]  /*2c40*/  FMNMX3.NAN R35, |R11|.reuse, |R27|, R36, !PT ;  /* 0x4000001b0b237276 */ /* 0x040fe40007820224 */
[----:B------:R-:W-:Y:S02]  /*2c50*/  F2FP.BF16.F32.PACK_AB R59, R11, R10 ;  /* 0x0000000a0b3b723e */ /* 0x000fe400000010ff */
[----:B------:R-:W-:-:S02]  /*2c60*/  FMNMX3.NAN R34, |R10|, |R26|, R37, !PT ;  /* 0x4000001a0a227276 */ /* 0x000fc40007820225 */
[----:B------:R-:W-:Y:S02]  /*2c70*/  FMNMX3.NAN R11, |R6|, |R22|, R19, !PT ;  /* 0x40000016060b7276 */ /* 0x000fe40007820213 */
[C---:B------:R-:W-:Y:S02]  /*2c80*/  F2FP.BF16.F32.PACK_AB R57, R7.reuse, R6 ;  /* 0x000000060739723e */ /* 0x040fe400000010ff */
[----:B------:R-:W-:Y:S02]  /*2c90*/  FMNMX3.NAN R10, |R7|, |R23|, R18, !PT ;  /* 0x40000017070a7276 */ /* 0x000fe40007820212 */
[----:B------:R-:W-:Y:S02]  /*2ca0*/  FMNMX.NAN R6, |R33|, |R17|, !PT ;  /* 0x4000001121067209 */ /* 0x000fe40007820200 */
[----:B------:R-:W-:Y:S01]  /*2cb0*/  F2FP.BF16.F32.PACK_AB R50, R17, R16 ;  /* 0x000000101132723e */ /* 0x000fe200000010ff */
[----:B------:R-:W-:Y:S01]  /*2cc0*/  IMAD R17, R69, 0x2000, R45 ;  /* 0x0000200045117824 */ /* 0x000fe200078e022d */
[----:B------:R-:W-:-:S02]  /*2cd0*/  F2FP.BF16.F32.PACK_AB R49, R15, R14 ;  /* 0x0000000e0f31723e */ /* 0x000fc400000010ff */
[----:B------:R-:W-:Y:S01]  /*2ce0*/  FMNMX.NAN R7, |R32|, |R16|, !PT ;  /* 0x4000001020077209 */ /* 0x000fe20007820200 */
[----:B------:R-:W-:Y:S01]  /*2cf0*/  IMAD R16, R69, 0x2000, R46 ;  /* 0x0000200045107824 */ /* 0x000fe200078e022e */
[----:B------:R-:W-:Y:S02]  /*2d00*/  F2FP.BF16.F32.PACK_AB R58, R9, R8 ;  /* 0x00000008093a723e */ /* 0x000fe400000010ff */
[----:B------:R-:W-:Y:S02]  /*2d10*/  F2FP.BF16.F32.PACK_AB R56, R5, R4 ;  /* 0x000000040538723e */ /* 0x000fe400000010ff */
[----:B------:R-:W-:Y:S02]  /*2d20*/  FMNMX.NAN R14, |R29|, |R13|, !PT ;  /* 0x4000000d1d0e7209 */ /* 0x000fe40007820200 */
[----:B------:R-:W-:Y:S01]  /*2d30*/  F2FP.BF16.F32.PACK_AB R48, R13, R12 ;  /* 0x0000000c0d30723e */ /* 0x000fe200000010ff */
[----:B------:R-:W-:Y:S01]  /*2d40*/  IMAD R13, R69, 0x2000, R47 ;  /* 0x00002000450d7824 */ /* 0x000fe200078e022f */
[----:B------:R-:W-:Y:S01]  /*2d50*/  F2FP.BF16.F32.PACK_AB R55, R27, R26 ;  /* 0x0000001a1b37723e */ /* 0x000fe200000010ff */
[----:B------:R1:W-:Y:S01]  /*2d60*/  STS.128 [R17], R56 ;  /* 0x0000003811007388 */ /* 0x0003e20000000c00 */
[----:B------:R-:W-:-:S02]  /*2d70*/  F2FP.BF16.F32.PACK_AB R53, R23, R22 ;  /* 0x000000161735723e */ /* 0x000fc400000010ff */
[----:B------:R-:W-:Y:S01]  /*2d80*/  FMNMX.NAN R15, |R28|, |R12|, !PT ;  /* 0x4000000c1c0f7209 */ /* 0x000fe20007820200 */
[----:B------:R-:W-:Y:S01]  /*2d90*/  IMAD R12, R69, 0x2000, R60 ;  /* 0x00002000450c7824 */ /* 0x000fe200078e023c */
[----:B------:R-:W-:Y:S01]  /*2da0*/  F2FP.BF16.F32.PACK_AB R54, R25, R24 ;  /* 0x000000181936723e */ /* 0x000fe200000010ff */
[----:B------:R1:W-:Y:S01]  /*2db0*/  STS.128 [R16], R48 ;  /* 0x0000003010007388 */ /* 0x0003e20000000c00 */
[----:B------:R-:W-:Y:S02]  /*2dc0*/  F2FP.BF16.F32.PACK_AB R52, R21, R20 ;  /* 0x000000141534723e */ /* 0x000fe400000010ff */
[----:B------:R-:W-:Y:S02]  /*2dd0*/  F2FP.BF16.F32.PACK_AB R37, R31, R30 ;  /* 0x0000001e1f25723e */ /* 0x000fe400000010ff */
[----:B------:R-:W-:Y:S01]  /*2de0*/  F2FP.BF16.F32.PACK_AB R38, R33, R32 ;  /* 0x000000202126723e */ /* 0x000fe200000010ff */
[----:B------:R1:W-:Y:S01]  /*2df0*/  STS.128 [R13], R52 ;  /* 0x000000340d007388 */ /* 0x0003e20000000c00 */
[----:B------:R-:W-:-:S02]  /*2e00*/  F2FP.BF16.F32.PACK_AB R36, R29, R28 ;  /* 0x0000001c1d24723e */ /* 0x000fc400000010ff */
[----:B------:R-:W-:Y:S02]  /*2e10*/  FMNMX3.NAN R6, |R9|, |R25|, R6, !PT ;  /* 0x4000001909067276 */ /* 0x000fe40007820206 */
[----:B------:R-:W-:Y:S01]  /*2e20*/  FMNMX3.NAN R7, |R8|, |R24|, R7, !PT ;  /* 0x4000001808077276 */ /* 0x000fe20007820207 */
[----:B------:R1:W-:Y:S01]  /*2e30*/  STS.128 [R12], R36 ;  /* 0x000000240c007388 */ /* 0x0003e20000000c00 */
[----:B------:R-:W-:Y:S02]  /*2e40*/  FMNMX3.NAN R5, |R5|, |R21|, R14, !PT ;  /* 0x4000001505057276 */ /* 0x000fe4000782020e */
[----:B------:R-:W-:Y:S01]  /*2e50*/  FMNMX3.NAN R4, |R4|, |R20|, R15, !PT ;  /* 0x4000001404047276 */ /* 0x000fe2000782020f */
[----:B------:R2:W-:Y:S06]  /*2e60*/  MEMBAR.ALL.CTA ;  /* 0x0000000000007992 */ /* 0x0005ec0000008000 */
[----:B--2---:R-:W2:Y:S01]  /*2e70*/  FENCE.VIEW.ASYNC.S ;  /* 0x00000000000073c6 */ /* 0x004ea20000000000 */
[----:B------:R-:W-:-:S02]  /*2e80*/  FMNMX.NAN R10, R35, R10, !PT ;  /* 0x0000000a230a7209 */ /* 0x000fc40007820000 */
[----:B------:R-:W-:Y:S02]  /*2e90*/  FMNMX.NAN R11, R34, R11, !PT ;  /* 0x0000000b220b7209 */ /* 0x000fe40007820000 */
[----:B------:R-:W-:Y:S02]  /*2ea0*/  FMNMX3.NAN R5, R5, R6, R10, !PT ;  /* 0x0000000605057276 */ /* 0x000fe4000782000a */
[----:B------:R-:W-:-:S04]  /*2eb0*/  FMNMX3.NAN R4, R4, R7, R11, !PT ;  /* 0x0000000704047276 */ /* 0x000fc8000782000b */
[----:B------:R-:W-:-:S04]  /*2ec0*/  FMNMX3.NAN R5, R4, R5, RZ, !PT ;  /* 0x0000000504057276 */ /* 0x000fc800078200ff */
[----:B------:R-:W-:Y:S01]  /*2ed0*/  FMNMX R68, R68, R5, !PT ;  /* 0x0000000544447209 */ /* 0x000fe20007800000 */
[----:B--2---:R-:W-:Y:S06]  /*2ee0*/  BAR.SYNC.DEFER_BLOCKING 0x2, 0x80 ;  /* 0x0082000000007b1d */ /* 0x004fec0000010000 */
[----:B------:R-:W-:Y:S05]  /*2ef0*/  @P2 BRA `(.L_x_40) ;  /* 0x0000000000482947 */ /* 0x000fea0003800000 */
[----:B------:R-:W-:Y:S01]  /*2f00*/  IMAD.SHL.U32 R4, R69, 0x1000, RZ ;  /* 0x0000100045047824 */ /* 0x000fe200078e00ff */
[----:B------:R-:W-:Y:S01]  /*2f10*/  PLOP3.LUT P0, PT, PT, PT, PT, 0x80, 0x8 ;  /* 0x000000000008781c */ /* 0x000fe20003f0f070 */
[----:B------:R-:W-:-:S05]  /*2f20*/  IMAD.U32 R3, RZ, RZ, UR17 ;  /* 0x00000011ff037e24 */ /* 0x000fca000f8e00ff */
[----:B------:R-:W-:Y:S02]  /*2f30*/  IADD3 R5, PT, PT, R3, R4, R4 ;  /* 0x0000000403057210 */ /* 0x000fe40007ffe004 */
[----:B------:R-:W-:-:S03]  /*2f40*/  IADD3 R4, PT, PT, R66, 0x20, RZ ;  /* 0x0000002042047810 */ /* 0x000fc60007ffe0ff */
[----:B------:R-:W-:-:S07]  /*2f50*/  VIADD R5, R5, 0x400 ;  /* 0x0000040005057836 */ /* 0x000fce0000000000 */
.L_x_41:
        /* <DEDUP_REMOVED lines=9> */
[----:B--2---:R-:W-:Y:S05]  /*2ff0*/  @P0 BRA.U.ANY `(.L_x_41) ;  /* 0xfffffffd00d80947 */ /* 0x004fea000393ffff */
[----:B------:R0:W-:Y:S01]  /*3000*/  UTMACMDFLUSH ;  /* 0x00000000000079b7 */ /* 0x0001e20000000000 */
[----:B------:R-:W-:-:S04]  /*3010*/  DEPBAR.LE SB0, 0x1 ;  /* 0x000080400000791a */ /* 0x000fc80000000000 */
.L_x_40:
[----:B------:R-:W-:Y:S01]  /*3020*/  R2UR UR4, R64 ;  /* 0x00000000400472ca */ /* 0x000fe200000e0000 */
[----:B------:R-:W-:Y:S01]  /*3030*/  BAR.SYNC.DEFER_BLOCKING 0x2, 0x80 ;  /* 0x0082000000007b1d */ /* 0x000fe20000010000 */
[----:B-1----:R-:W-:-:S05]  /*3040*/  VIADD R38, R2, 0x2 ;  /* 0x0000000202267836 */ /* 0x002fca0000000000 */
[----:B------:R-:W-:-:S04]  /*3050*/  LEA.HI R69, R38, R38, RZ, 0x1 ;  /* 0x0000002626457211 */ /* 0x000fc800078f08ff */
[----:B------:R-:W-:Y:S02]  /*3060*/  LOP3.LUT R69, R69, 0xfffffffe, RZ, 0xc0, !PT ;  /* 0xfffffffe45457812 */ /* 0x000fe400078ec0ff */
[----:B------:R-:W1:Y:S03]  /*3070*/  LDTM.x32 R4, tmem[UR4+0x40] ;  /* 0x00004004000479ee */ /* 0x000e6600082c0000 */
        /* <DEDUP_REMOVED lines=57> */
.L_x_43:
        /* <DEDUP_REMOVED lines=12> */
.L_x_42:
        /* <DEDUP_REMOVED lines=24> */
[C---:B------:R-:W-:Y:S01]  /*3650*/  IMAD R16, R2.reuse, 0x2000, R46 ;  /* 0x0000200002107824 */ /* 0x040fe200078e022e */
        /* <DEDUP_REMOVED lines=34> */
[----:B------:R-:W-:Y:S01]  /*3880*/  IMAD.U32 R3, RZ, RZ, UR12 ;  /* 0x0000000cff037e24 */ /* 0x000fe2000f8e00ff */
[----:B------:R-:W-:-:S04]  /*3890*/  IADD3 R66, PT, PT, R66, 0x60, RZ ;  /* 0x0000006042427810 */ /* 0x000fc80007ffe0ff */
[----:B------:R-:W-:-:S05]  /*38a0*/  IADD3 R2, PT, PT, R3, R2, R2 ;  /* 0x0000000203027210 */ /* 0x000fca0007ffe002 */
[----:B------:R-:W-:-:S07]  /*38b0*/  VIADD R2, R2, 0x400 ;  /* 0x0000040002027836 */ /* 0x000fce0000000000 */
.L_x_45:
        /* <DEDUP_REMOVED lines=12> */
.L_x_44:
[----:B------:R-:W-:Y:S01]  /*3980*/  BAR.SYNC.DEFER_BLOCKING 0x2, 0x80 ;  /* 0x0082000000007b1d */ /* 0x000fe20000010000 */
[----:B------:R-:W-:Y:S02]  /*3990*/  CREDUX.MAX.S32 UR4, R5 ;  /* 0x00000000050472cc */ /* 0x000fe40000000200 */
[----:B------:R-:W-:-:S03]  /*39a0*/  ISETP.NE.AND P0, PT, R41, RZ, PT ;  /* 0x000000ff2900720c */ /* 0x000fc60003f05270 */
[----:B------:R-:W-:Y:S08]  /*39b0*/  BSSY.RECONVERGENT B0, `(.L_x_46) ;  /* 0x000000c000007945 */ /* 0x000ff00003800200 */
[----:B------:R-:W-:-:S05]  /*39c0*/  IMAD.U32 R5, RZ, RZ, UR4 ;  /* 0x00000004ff057e24 */ /* 0x000fca000f8e00ff */
[----:B------:R2:W-:Y:S01]  /*39d0*/  @!P0 STS [R62+0x37400], R5 ;  /* 0x037400053e008388 */ /* 0x0005e20000000800 */
[----:B------:R-:W-:Y:S01]  /*39e0*/  BAR.SYNC.DEFER_BLOCKING 0x2, 0x80 ;  /* 0x0082000000007b1d */ /* 0x000fe20000010000 */
[----:B------:R-:W-:-:S13]  /*39f0*/  LOP3.LUT P0, RZ, R0, R41, RZ, 0xfc, !PT ;  /* 0x0000002900ff7212 */ /* 0x000fda000780fcff */
[----:B------:R-:W-:Y:S05]  /*3a00*/  @P0 BRA `(.L_x_47) ;  /* 0x0000000000180947 */ /* 0x000fea0003800000 */
[----:B------:R-:W-:Y:S01]  /*3a10*/  IMAD.U32 R3, RZ, RZ, UR7 ;  /* 0x00000007ff037e24 */ /* 0x000fe2000f8e00ff */
[----:B------:R-:W3:Y:S04]  /*3a20*/  LDC.64 R8, c[0x0][0x640] ;  /* 0x00019000ff087b82 */ /* 0x000ee80000000a00 */
[----:B--2---:R-:W2:Y:S02]  /*3a30*/  LDS.128 R4, [R3+0x37400] ;  /* 0x0374000003047984 */ /* 0x004ea40000000c00 */
[----:B--2---:R-:W-:-:S04]  /*3a40*/  FMNMX3 R4, R4, RZ, R5, !PT ;  /* 0x000000ff04047276 */ /* 0x004fc80007800005 */
[----:B------:R-:W-:-:S05]  /*3a50*/  FMNMX3 R7, R4, R6, R7, !PT ;  /* 0x0000000604077276 */ /* 0x000fca0007800007 */
[----:B---3--:R3:W-:Y:S02]  /*3a60*/  REDG.E.MAX.S32.STRONG.GPU desc[UR46][R8.64], R7 ;  /* 0x000000070800798e */ /* 0x0087e4000d12e32e */
.L_x_47:
[----:B------:R-:W-:Y:S05]  /*3a70*/  BSYNC.RECONVERGENT B0 ;  /* 0x0000000000007941 */ /* 0x000fea0003800200 */
.L_x_46:
[----:B------:R-:W-:Y:S01]  /*3a80*/  VIADD R63, R63, UR34 ;  /* 0x000000223f3f7c36 */ /* 0x000fe20008000000 */
[----:B------:R-:W-:Y:S02]  /*3a90*/  ELECT P0, URZ, PT ;  /* 0x0000000000ff782f */ /* 0x000fe40003800000 */
[----:B------:R-:W-:Y:S01]  /*3aa0*/  IADD3 R42, PT, PT, R42, 0x1, RZ ;  /* 0x000000012a2a7810 */ /* 0x000fe20007ffe0ff */
[C---:B------:R-:W-:Y:S01]  /*3ab0*/  IMAD.HI.U32 R4, R63.reuse, UR11, RZ ;  /* 0x0000000b3f047c27 */ /* 0x040fe2000f8e00ff */
[----:B------:R-:W-:Y:S02]  /*3ac0*/  IADD3 R44, PT, PT, R44, 0x1, RZ ;  /* 0x000000012c2c7810 */ /* 0x000fe40007ffe0ff */
[----:B------:R-:W-:Y:S01]  /*3ad0*/  ISETP.NE.AND P1, PT, R42, 0x2, PT ;  /* 0x000000022a00780c */ /* 0x000fe20003f25270 */
[----:B------:R-:W-:-:S03]  /*3ae0*/  IMAD.IADD R2, R63, 0x1, -R4 ;  /* 0x000000013f027824 */ /* 0x000fc600078e0a04 */
[----:B------:R-:W-:Y:S02]  /*3af0*/  SEL R42, R42, RZ, P1 ;  /* 0x000000ff2a2a7207 */ /* 0x000fe40000800000 */
[----:B------:R-:W-:Y:S01]  /*3b00*/  SHF.R.U32.HI R2, RZ, UR23, R2 ;  /* 0x00000017ff027c19 */ /* 0x000fe20008011602 */
[----:B--2---:R-:W-:-:S03]  /*3b10*/  @P0 IMAD.MOV.U32 R5, RZ, RZ, 0x1 ;  /* 0x00000001ff050424 */ /* 0x004fc600078e00ff */
[----:B------:R-:W-:Y:S01]  /*3b20*/  IADD3 R2, PT, PT, R4, R2, RZ ;  /* 0x0000000204027210 */ /* 0x000fe20007ffe0ff */
[----:B------:R2:W-:Y:S01]  /*3b30*/  @P0 SYNCS.ARRIVE.TRANS64.ART0 RZ, [R40+URZ+0x70], R5 ;  /* 0x0000700528ff09a7 */ /* 0x0005e200085000ff */
[----:B------:R-:W-:Y:S02]  /*3b40*/  ISETP.GE.AND P0, PT, R63, 0x200, PT ;  /* 0x000002003f00780c */ /* 0x000fe40003f06270 */
[----:B------:R-:W-:-:S05]  /*3b50*/  SHF.R.U32.HI R2, RZ, UR22, R2 ;  /* 0x00000016ff027c19 */ /* 0x000fca0008011602 */
[----:B------:R-:W-:-:S04]  /*3b60*/  IMAD.MOV R2, RZ, RZ, -R2 ;  /* 0x000000ffff027224 */ /* 0x000fc800078e0a02 */
[----:B------:R-:W-:-:S04]  /*3b70*/  IMAD R67, R2, UR10, R63 ;  /* 0x0000000a02437c24 */ /* 0x000fc8000f8e023f */
[----:B------:R-:W-:-:S04]  /*3b80*/  IMAD.HI.U32 R4, R67, UR20, RZ ;  /* 0x0000001443047c27 */ /* 0x000fc8000f8e00ff */
[----:B------:R-:W-:-:S05]  /*3b90*/  IMAD.IADD R2, R67, 0x1, -R4 ;  /* 0x0000000143027824 */ /* 0x000fca00078e0a04 */
[----:B------:R-:W-:-:S04]  /*3ba0*/  SHF.R.U32.HI R2, RZ, UR21, R2 ;  /* 0x00000015ff027c19 */ /* 0x000fc80008011602 */
[----:B------:R-:W-:Y:S02]  /*3bb0*/  IADD3 R2, PT, PT, R4, R2, RZ ;  /* 0x0000000204027210 */ /* 0x000fe40007ffe0ff */
[----:B------:R-:W-:Y:S02]  /*3bc0*/  SEL R4, RZ, 0x1, P1 ;  /* 0x00000001ff047807 */ /* 0x000fe40000800000 */
[----:B------:R-:W-:Y:S02]  /*3bd0*/  SHF.R.U32.HI R66, RZ, UR13, R2 ;  /* 0x0000000dff427c19 */ /* 0x000fe40008011602 */
[----:B------:R-:W-:-:S03]  /*3be0*/  LOP3.LUT R43, R43, R4, RZ, 0x3c, !PT ;  /* 0x000000042b2b7212 */ /* 0x000fc600078e3cff */
[----:B---3--:R-:W-:-:S04]  /*3bf0*/  IMAD.HI.U32 R7, R66, UR9, RZ ;  /* 0x0000000942077c27 */ /* 0x008fc8000f8e00ff */
[----:B------:R-:W-:-:S05]  /*3c00*/  IMAD.IADD R2, R66, 0x1, -R7 ;  /* 0x0000000142027824 */ /* 0x000fca00078e0a07 */
[----:B------:R-:W-:-:S05]  /*3c10*/  SHF.R.U32.HI R2, RZ, UR15, R2 ;  /* 0x0000000fff027c19 */ /* 0x000fca0008011602 */
[----:B------:R-:W-:-:S05]  /*3c20*/  IMAD.IADD R2, R7, 0x1, R2 ;  /* 0x0000000107027824 */ /* 0x000fca00078e0202 */
[----:B--2---:R-:W-:Y:S02]  /*3c30*/  SHF.R.U32.HI R5, RZ, UR14, R2 ;  /* 0x0000000eff057c19 */ /* 0x004fe40008011602 */
[----:B------:R-:W-:-:S03]  /*3c40*/  IADD3 R2, PT, PT, -R66, RZ, RZ ;  /* 0x000000ff42027210 */ /* 0x000fc60007ffe1ff */
[----:B------:R-:W-:Y:S02]  /*3c50*/  IMAD.MOV R5, RZ, RZ, -R5 ;  /* 0x000000ffff057224 */ /* 0x000fe400078e0a05 */
[----:B------:R-:W-:Y:S02]  /*3c60*/  IMAD R67, R2, UR19, R67 ;  /* 0x0000001302437c24 */ /* 0x000fe4000f8e0243 */
[----:B------:R-:W-:Y:S01]  /*3c70*/  IMAD R66, R5, UR8, R66 ;  /* 0x0000000805427c24 */ /* 0x000fe2000f8e0242 */
[----:B------:R-:W-:Y:S06]  /*3c80*/  @!P0 BRA `(.L_x_48) ;  /* 0xffffffe8006c8947 */ /* 0x000fec000383ffff */
[----:B------:R-:W-:Y:S05]  /*3c90*/  BSYNC B1 ;  /* 0x0000000000017941 */ /* 0x000fea0003800000 */
.L_x_35:
[----:B------:R-:W-:Y:S01]  /*3ca0*/  BAR.SYNC.DEFER_BLOCKING 0x2, 0x80 ;  /* 0x0082000000007b1d */ /* 0x000fe20000010000 */
[----:B-1-3--:R-:W-:Y:S01]  /*3cb0*/  LOP3.LUT R4, R65, 0xffff, RZ, 0xc0, !PT ;  /* 0x0000ffff41047812 */ /* 0x00afe200078ec0ff */
[----:B--2---:R-:W-:Y:S02]  /*3cc0*/  IMAD.MOV.U32 R3, RZ, RZ, 0xffff ;  /* 0x0000ffffff037424 */ /* 0x004fe400078e00ff */
[----:B------:R-:W-:Y:S01]  /*3cd0*/  IMAD.MOV.U32 R2, RZ, RZ, 0x1 ;  /* 0x00000001ff027424 */ /* 0x000fe200078e00ff */
[----:B------:R-:W-:-:S03]  /*3ce0*/  SHF.R.U32.HI R4, RZ, 0x5, R4 ;  /* 0x00000005ff047819 */ /* 0x000fc60000011604 */
[----:B------:R-:W1:Y:S01]  /*3cf0*/  S2UR UR5, SR_CgaCtaId ;  /* 0x00000000000579c3 */ /* 0x000e620000008800 */
[----:B------:R-:W-:Y:S01]  /*3d00*/  SHF.L.U32 R3, R3, R4, RZ ;  /* 0x0000000403037219 */ /* 0x000fe200000006ff */
[----:B------:R-:W-:-:S05]  /*3d10*/  VIADD R5, R4, 0x10 ;  /* 0x0000001004057836 */ /* 0x000fca0000000000 */
[----:B------:R-:W-:-:S04]  /*3d20*/  SHF.L.U32 R2, R2, R5, RZ ;  /* 0x0000000502027219 */ /* 0x000fc800000006ff */
[----:B------:R-:W-:-:S04]  /*3d30*/  LOP3.LUT R5, R2, R3, RZ, 0xfc, !PT ;  /* 0x0000000302057212 */ /* 0x000fc800078efcff */
[----:B------:R-:W-:Y:S01]  /*3d40*/  LOP3.LUT R3, R5, 0xffff, RZ, 0xc0, !PT ;  /* 0x0000ffff05037812 */ /* 0x000fe200078ec0ff */
[----:B------:R-:W-:Y:S01]  /*3d50*/  NOP ;  /* 0x0000000000007918 */ /* 0x000fe20000000000 */
[----:B------:R-:W-:Y:S02]  /*3d60*/  UMOV UR4, 0x50 ;  /* 0x0000005000047882 */ /* 0x000fe40000000000 */
[----:B-1----:R-:W-:-:S09]  /*3d70*/  ULEA UR5, UR5, UR4, 0x18 ;  /* 0x0000000405057291 */ /* 0x002fd2000f8ec0ff */
[----:B------:R-:W1:Y:S02]  /*3d80*/  LDS R0, [UR5] ;  /* 0x00000005ff007984 */ /* 0x000e640008000800 */
[----:B-1----:R-:W-:-:S04]  /*3d90*/  LOP3.LUT R2, R5, 0xffff, R0, 0x80, !PT ;  /* 0x0000ffff05027812 */ /* 0x002fc800078e8000 */
[----:B------:R-:W-:-:S13]  /*3da0*/  ISETP.NE.AND P0, PT, R2, R3, PT ;  /* 0x000000030200720c */ /* 0x000fda0003f05270 */
[----:B------:R-:W-:Y:S05]  /*3db0*/  @P0 BRA `(.L_x_49) ;  /* 0x0000000000500947 */ /* 0x000fea0003800000 */
[----:B------:R-:W-:Y:S02]  /*3dc0*/  SHF.R.U32.HI R0, RZ, 0x10, R0 ;  /* 0x00000010ff007819 */ /* 0x000fe40000011600 */
[----:B------:R-:W-:-:S04]  /*3dd0*/  SHF.R.U32.HI R3, RZ, 0x10, R5 ;  /* 0x00000010ff037819 */ /* 0x000fc80000011605 */
[----:B------:R-:W-:-:S04]  /*3de0*/  LOP3.LUT R0, R0, R3, RZ, 0xc0, !PT ;  /* 0x0000000300007212 */ /* 0x000fc800078ec0ff */
[----:B------:R-:W-:-:S13]  /*3df0*/  ISETP.NE.AND P0, PT, R0, R3, PT ;  /* 0x000000030000720c */ /* 0x000fda0003f05270 */
[----:B------:R-:W-:Y:S05]  /*3e00*/  @P0 BRA `(.L_x_50) ;  /* 0x0000000000300947 */ /* 0x000fea0003800000 */
[----:B------:R-:W-:Y:S01]  /*3e10*/  R2UR UR48, R5 ;  /* 0x00000000053072ca */ /* 0x000fe200000e0000 */
[----:B------:R-:W1:Y:S01]  /*3e20*/  S2R R2, SR_LANEID ;  /* 0x0000000000027919 */ /* 0x000e620000000000 */
[----:B------:R-:W-:Y:S02]  /*3e30*/  VOTEU.ANY UR6, UPT, PT ;  /* 0x0000000000067886 */ /* 0x000fe400038e0100 */
[----:B------:R-:W-:-:S09]  /*3e40*/  UFLO.U32 UR6, UR6 ;  /* 0x00000006000672bd */ /* 0x000fd200080e0000 */
[----:B------:R-:W-:-:S06]  /*3e50*/  ULOP3.LUT UR48, URZ, UR48, URZ, 0x33, !UPT ;  /* 0x00000030ff307292 */ /* 0x000fcc000f8e33ff */
[----:B------:R-:W-:-:S04]  /*3e60*/  IMAD.U32 R0, RZ, RZ, UR48 ;  /* 0x00000030ff007e24 */ /* 0x000fc8000f8e00ff */
[----:B------:R-:W2:Y:S02]  /*3e70*/  REDUX UR4, R0 ;  /* 0x00000000000473c4 */ /* 0x000ea40000000000 */
[----:B------:R3:W-:Y:S01]  /*3e80*/  UTCATOMSWS.AND URZ, UR48 ;  /* 0x0000003000ff79e3 */ /* 0x0007e20008000000 */
[----:B-1----:R-:W-:Y:S01]  /*3e90*/  ISETP.EQ.U32.AND P0, PT, R2, UR6, PT ;  /* 0x0000000602007c0c */ /* 0x002fe2000bf02070 */
[----:B--2---:R-:W-:-:S12]  /*3ea0*/  IMAD.U32 R2, RZ, RZ, UR4 ;  /* 0x00000004ff027e24 */ /* 0x004fd8000f8e00ff */
[----:B------:R3:W-:Y:S01]  /*3eb0*/  @P0 ATOMS.AND RZ, [UR5], R2 ;  /* 0x00000002ffff098c */ /* 0x0007e2000a800005 */
[----:B------:R-:W-:Y:S05]  /*3ec0*/  BRA `(.L_x_51) ;  /* 0x0000000000147947 */ /* 0x000fea0003800000 */
.L_x_50:
[----:B------:R-:W-:Y:S02]  /*3ed0*/  MOV R2, 0x3ef0 ;  /* 0x00003ef000027802 */ /* 0x000fe40000000f00 */
[----:B------:R-:W-:Y:S05]  /*3ee0*/  CALL.REL.NOINC `($__internal_0_$__cuda_sm10x_tcgen05_guardrail_trap_col_being_dealloced_not_returned_by_alloc) ;  /* 0x0000000000c87944 */ /* 0x000fea0003c00000 */
[----:B------:R-:W-:Y:S05]  /*3ef0*/  BRA `(.L_x_51) ;  /* 0x0000000000087947 */ /* 0x000fea0003800000 */
.L_x_49:
[----:B------:R-:W-:Y:S02]  /*3f00*/  MOV R2, 0x3f20 ;  /* 0x00003f2000027802 */ /* 0x000fe40000000f00 */
[----:B------:R-:W-:Y:S05]  /*3f10*/  CALL.REL.NOINC `($__internal_2_$__cuda_sm10x_tcgen05_guardrail_trap_unallocated_columns_being_dealloced) ;  /* 0x0000000000d47944 */ /* 0x000fea0003c00000 */
.L_x_51:
[----:B------:R-:W-:Y:S01]  /*3f20*/  NOP ;  /* 0x0000000000007918 */ /* 0x000fe20000000000 */
[----:B------:R-:W-:-:S04]  /*3f30*/  DEPBAR.LE SB0, 0x0 ;  /* 0x000080000000791a */ /* 0x000fc80000000000 */
[----:B---3--:R-:W-:Y:S05]  /*3f40*/  EXIT ;  /* 0x000000000000794d */ /* 0x008fea0003800000 */
.L_x_18:
[----:B------:R-:W-:Y:S02]  /*3f50*/  MOV R4, UR4 ;  /* 0x0000000400047c02 */ /* 0x000fe40008000f00 */
[----:B------:R-:W-:Y:S02]  /*3f60*/  MOV R5, UR4 ;  /* 0x0000000400057c02 */ /* 0x000fe40008000f00 */
[----:B------:R-:W-:-:S07]  /*3f70*/  MOV R2, UR25 ;  /* 0x0000001900027c02 */ /* 0x000fce0008000f00 */
.L_x_52:
[----:B-1----:R1:W2:Y:S02]  /*3f80*/  SYNCS.PHASECHK.TRANS64.TRYWAIT P0, [R2+URZ+0x30], R5 ;  /* 0x00003005020075a7 */ /* 0x0022a400080011ff */
[----:B--2---:R-:W-:Y:S05]  /*3f90*/  @!P0 NANOSLEEP.SYNCS 0x989680 ;  /* 0x009896800000895d */ /* 0x004fea0003900000 */
[----:B------:R-:W2:Y:S02]  /*3fa0*/  @!P0 SYNCS.PHASECHK.TRANS64 P0, [R2+URZ+0x30], R5 ;  /* 0x00003005020085a7 */ /* 0x000ea400080010ff */
[----:B--2---:R-:W-:Y:S05]  /*3fb0*/  @!P0 BRA `(.L_x_52) ;  /* 0xfffffffc00f08947 */ /* 0x004fea000383ffff */
[----:B------:R-:W-:Y:S05]  /*3fc0*/  BRA `(.L_x_17) ;  /* 0xffffffcc00387947 */ /* 0x000fea000383ffff */
.L_x_21:
[----:B------:R-:W-:Y:S02]  /*3fd0*/  MOV R4, UR5 ;  /* 0x0000000500047c02 */ /* 0x000fe40008000f00 */
[----:B------:R-:W-:Y:S02]  /*3fe0*/  MOV R5, UR5 ;  /* 0x0000000500057c02 */ /* 0x000fe40008000f00 */
[----:B------:R-:W-:-:S07]  /*3ff0*/  MOV R2, UR4 ;  /* 0x0000000400027c02 */ /* 0x000fce0008000f00 */
.L_x_53:
[----:B-1----:R1:W5:Y:S02]  /*4000*/  SYNCS.PHASECHK.TRANS64.TRYWAIT P0, [R2+URZ+0x30], R5 ;  /* 0x00003005020075a7 */ /* 0x00236400080011ff */
[----:B-----5:R-:W-:Y:S05]  /*4010*/  @!P0 NANOSLEEP.SYNCS 0x989680 ;  /* 0x009896800000895d */ /* 0x020fea0003900000 */
[----:B------:R-:W5:Y:S02]  /*4020*/  @!P0 SYNCS.PHASECHK.TRANS64 P0, [R2+URZ+0x30], R5 ;  /* 0x00003005020085a7 */ /* 0x000f6400080010ff */
[----:B-----5:R-:W-:Y:S05]  /*4030*/  @!P0 BRA `(.L_x_53) ;  /* 0xfffffffc00f08947 */ /* 0x020fea000383ffff */
[----:B------:R-:W-:Y:S05]  /*4040*/  BRA `(.L_x_54) ;  /* 0xffffffd0004c7947 */ /* 0x000fea000383ffff */
.L_x_24:
[----:B------:R-:W-:Y:S02]  /*4050*/  MOV R2, UR17 ;  /* 0x0000001100027c02 */ /* 0x000fe40008000f00 */
[-C--:B------:R-:W-:Y:S02]  /*4060*/  MOV R8, R3.reuse ;  /* 0x0000000300087202 */ /* 0x080fe40000000f00 */
[----:B------:R-:W-:-:S07]  /*4070*/  MOV R9, R3 ;  /* 0x0000000300097202 */ /* 0x000fce0000000f00 */
.L_x_55:
[----:B-1----:R1:W4:Y:S02]  /*4080*/  SYNCS.PHASECHK.TRANS64.TRYWAIT P0, [R2+URZ+0x70], R9 ;  /* 0x00007009020075a7 */ /* 0x00232400080011ff */
[----:B----4-:R-:W-:Y:S05]  /*4090*/  @!P0 NANOSLEEP.SYNCS 0x989680 ;  /* 0x009896800000895d */ /* 0x010fea0003900000 */
[----:B------:R-:W4:Y:S02]  /*40a0*/  @!P0 SYNCS.PHASECHK.TRANS64 P0, [R2+URZ+0x70], R9 ;  /* 0x00007009020085a7 */ /* 0x000f2400080010ff */
[----:B----4-:R-:W-:Y:S05]  /*40b0*/  @!P0 BRA `(.L_x_55) ;  /* 0xfffffffc00f08947 */ /* 0x010fea000383ffff */
[----:B------:R-:W-:Y:S05]  /*40c0*/  BRA `(.L_x_56) ;  /* 0xffffffd400ac7947 */ /* 0x000fea000383ffff */
.L_x_26:
[----:B------:R-:W-:Y:S02]  /*40d0*/  MOV R8, UR26 ;  /* 0x0000001a00087c02 */ /* 0x000fe40008000f00 */
[----:B------:R-:W-:Y:S02]  /*40e0*/  MOV R9, UR26 ;  /* 0x0000001a00097c02 */ /* 0x000fe40008000f00 */
[----:B------:R-:W-:Y:S07]  /*40f0*/  MOV R2, UR16 ;  /* 0x0000001000027c02 */ /* 0x000fee0008000f00 */
.L_x_57:
[----:B-1----:R1:W4:Y:S02]  /*4100*/  SYNCS.PHASECHK.TRANS64.TRYWAIT P1, [R2+URZ], R9 ;  /* 0x00000009020075a7 */ /* 0x00232400080211ff */
[----:B----4-:R-:W-:Y:S05]  /*4110*/  @!P1 NANOSLEEP.SYNCS 0x989680 ;  /* 0x009896800000995d */ /* 0x010fea0003900000 */
[----:B------:R-:W4:Y:S02]  /*4120*/  @!P1 SYNCS.PHASECHK.TRANS64 P1, [R2+URZ], R9 ;  /* 0x00000009020095a7 */ /* 0x000f2400080210ff */
[----:B----4-:R-:W-:Y:S05]  /*4130*/  @!P1 BRA `(.L_x_57) ;  /* 0xfffffffc00f09947 */ /* 0x010fea000383ffff */
[----:B------:R-:W-:Y:S05]  /*4140*/  BRA `(.L_x_25) ;  /* 0xffffffd800207947 */ /* 0x000fea000383ffff */
.L_x_29:
[----:B------:R-:W-:-:S07]  /*4150*/  MOV R5, R4 ;  /* 0x0000000400057202 */ /* 0x000fce0000000f00 */
.L_x_58:
[----:B----4-:R4:W1:Y:S02]  /*4160*/  SYNCS.PHASECHK.TRANS64.TRYWAIT P0, [R2+URZ+0x70], R5 ;  /* 0x00007005020075a7 */ /* 0x01086400080011ff */
[----:B-1----:R-:W-:Y:S05]  /*4170*/  @!P0 NANOSLEEP.SYNCS 0x989680 ;  /* 0x009896800000895d */ /* 0x002fea0003900000 */
[----:B------:R-:W1:Y:S02]  /*4180*/  @!P0 SYNCS.PHASECHK.TRANS64 P0, [R2+URZ+0x70], R5 ;  /* 0x00007005020085a7 */ /* 0x000e6400080010ff */
[----:B-1----:R-:W-:Y:S05]  /*4190*/  @!P0 BRA `(.L_x_58) ;  /* 0xfffffffc00f08947 */ /* 0x002fea000383ffff */
[----:B------:R-:W-:Y:S05]  /*41a0*/  BRA `(.L_x_22) ;  /* 0xffffffd800cc7947 */ /* 0x000fea000383ffff */
.L_x_37:
[----:B------:R-:W-:-:S07]  /*41b0*/  MOV R4, R5 ;  /* 0x0000000500047202 */ /* 0x000fce0000000f00 */
.L_x_59:
[----:B-1----:R1:W2:Y:S02]  /*41c0*/  SYNCS.PHASECHK.TRANS64.TRYWAIT P0, [R40+URZ+0x60], R5 ;  /* 0x00006005280075a7 */ /* 0x0022a400080011ff */
[----:B--2---:R-:W-:Y:S05]  /*41d0*/  @!P0 NANOSLEEP.SYNCS 0x989680 ;  /* 0x009896800000895d */ /* 0x004fea0003900000 */
[----:B------:R-:W2:Y:S02]  /*41e0*/  @!P0 SYNCS.PHASECHK.TRANS64 P0, [R40+URZ+0x60], R5 ;  /* 0x00006005280085a7 */ /* 0x000ea400080010ff */
[----:B--2---:R-:W-:Y:S05]  /*41f0*/  @!P0 BRA `(.L_x_59) ;  /* 0xfffffffc00f08947 */ /* 0x004fea000383ffff */
[----:B------:R-:W-:Y:S05]  /*4200*/  BRA `(.L_x_60) ;  /* 0xffffffe400247947 */ /* 0x000fea000383ffff */
        .weak           $__internal_0_$__cuda_sm10x_tcgen05_guardrail_trap_col_being_dealloced_not_returned_by_alloc
        .type           $__internal_0_$__cuda_sm10x_tcgen05_guardrail_trap_col_being_dealloced_not_returned_by_alloc,@function
        .size           $__internal_0_$__cuda_sm10x_tcgen05_guardrail_trap_col_being_dealloced_not_returned_by_alloc,($__internal_1_$__cuda_sm10x_tcgen05_guardrail_trap_phase_invalid_during_alloc - $__internal_0_$__cuda_sm10x_tcgen05_guardrail_trap_col_being_dealloced_not_returned_by_alloc)
$__internal_0_$__cuda_sm10x_tcgen05_guardrail_trap_col_being_dealloced_not_returned_by_alloc:
[----:B------:R-:W-:Y:S05]  /*4210*/  BPT.TRAP 0x1 ;  /* 0x000000040000795c */ /* 0x000fea0000300000 */
[----:B------:R-:W-:-:S04]  /*4220*/  HFMA2 R3, -RZ, RZ, 0, 0 ;  /* 0x00000000ff037431 */ /* 0x000fc800000001ff */
[----:B------:R-:W-:Y:S05]  /*4230*/  RET.REL.NODEC R2 `(kernel_cutlass_kernel_cudnngemm_amaxdense_blockscaled_gemm_persistent_amaxSm100BlockScaledPersistentDenseGemmKernel_object_at__TiledMMA_ThrLayoutVMNK11110000_PermutationMNK____MMAAtom_Thr_0) ;  /* 0xffffffbc02707950 */ /* 0x000fea0003c3ffff */
        .weak           $__internal_1_$__cuda_sm10x_tcgen05_guardrail_trap_phase_invalid_during_alloc
        .type           $__internal_1_$__cuda_sm10x_tcgen05_guardrail_trap_phase_invalid_during_alloc,@function
        .size           $__internal_1_$__cuda_sm10x_tcgen05_guardrail_trap_phase_invalid_during_alloc,($__internal_2_$__cuda_sm10x_tcgen05_guardrail_trap_unallocated_columns_being_dealloced - $__internal_1_$__cuda_sm10x_tcgen05_guardrail_trap_phase_invalid_during_alloc)
$__internal_1_$__cuda_sm10x_tcgen05_guardrail_trap_phase_invalid_during_alloc:
[----:B------:R-:W-:Y:S05]  /*4240*/  BPT.TRAP 0x1 ;  /* 0x000000040000795c */ /* 0x000fea0000300000 */
[----:B------:R-:W-:-:S04]  /*4250*/  MOV R3, 0x0 ;  /* 0x0000000000037802 */ /* 0x000fc80000000f00 */
[----:B------:R-:W-:Y:S05]  /*4260*/  RET.REL.NODEC R2 `(kernel_cutlass_kernel_cudnngemm_amaxdense_blockscaled_gemm_persistent_amaxSm100BlockScaledPersistentDenseGemmKernel_object_at__TiledMMA_ThrLayoutVMNK11110000_PermutationMNK____MMAAtom_Thr_0) ;  /* 0xffffffbc02647950 */ /* 0x000fea0003c3ffff */
        .weak           $__internal_2_$__cuda_sm10x_tcgen05_guardrail_trap_unallocated_columns_being_dealloced
        .type           $__internal_2_$__cuda_sm10x_tcgen05_guardrail_trap_unallocated_columns_being_dealloced,@function
        .size           $__internal_2_$__cuda_sm10x_tcgen05_guardrail_trap_unallocated_columns_being_dealloced,(.L_x_64 - $__internal_2_$__cuda_sm10x_tcgen05_guardrail_trap_unallocated_columns_being_dealloced)
$__internal_2_$__cuda_sm10x_tcgen05_guardrail_trap_unallocated_columns_being_dealloced:
[----:B------:R-:W-:Y:S05]  /*4270*/  BPT.TRAP 0x1 ;  /* 0x000000040000795c */ /* 0x000fea0000300000 */
[----:B------:R-:W-:-:S04]  /*4280*/  HFMA2 R3, -RZ, RZ, 0, 0 ;  /* 0x00000000ff037431 */ /* 0x000fc800000001ff */
[----:B------:R-:W-:Y:S05]  /*4290*/  RET.REL.NODEC R2 `(kernel_cutlass_kernel_cudnngemm_amaxdense_blockscaled_gemm_persistent_amaxSm100BlockScaledPersistentDenseGemmKernel_object_at__TiledMMA_ThrLayoutVMNK11110000_PermutationMNK____MMAAtom_Thr_0) ;  /* 0xffffffbc02587950 */ /* 0x000fea0003c3ffff */
.L_x_61:
[----:B------:R-:W-:-:S00]  /*42a0*/  BRA `(.L_x_61) ;  /* 0xfffffffc00fc7947 */ /* 0x000fc0000383ffff */
[----:B------:R-:W-:-:S00]  /*42b0*/  NOP ;  /* 0x0000000000007918 */ /* 0x000fc00000000000 */
        /* <DEDUP_REMOVED lines=12> */
.L_x_64:


//--------------------- .nv.shared.kernel_cutlass_kernel_cudnngemm_amaxdense_blockscaled_gemm_persistent_amaxSm100BlockScaledPersistentDenseGemmKernel_object_at__TiledMMA_ThrLayoutVMNK11110000_PermutationMNK____MMAAtom_Thr_0 --------------------------
	.section	.nv.shared.kernel_cutlass_kernel_cudnngemm_amaxdense_blockscaled_gemm_persistent_amaxSm100BlockScaledPersistentDenseGemmKernel_object_at__TiledMMA_ThrLayoutVMNK11110000_PermutationMNK____MMAAtom_Thr_0,"aw",@nobits
	.sectionflags	@""
	.align	1024
	.zero		1024


//--------------------- .nv.shared.reserved.0     --------------------------
	.section	.nv.shared.reserved.0,"aw",@nobits
	.align	8
	.weak		__nv_reservedSMEM_offset_0_alias
	.size		__nv_reservedSMEM_offset_0_alias, 0, 64
	.other		__nv_reservedSMEM_offset_0_alias,@"STO_CUDA_RESERVED_SHARED STV_DEFAULT"
__nv_reservedSMEM_offset_0_alias:
	.zero		0
.nv.shared.reserved.0:
	.zero		64
	.weak		__nv_reservedSMEM_allocation_phase
	.type		__nv_reservedSMEM_allocation_phase,@object
	.size		__nv_reservedSMEM_allocation_phase,(.L_0 - __nv_reservedSMEM_allocation_phase)
__nv_reservedSMEM_allocation_phase:
	.zero		1
.L_0:
	.zero		7
	.weak		__nv_reservedSMEM_devtool_atexit_pc
	.type		__nv_reservedSMEM_devtool_atexit_pc,@object
	.size		__nv_reservedSMEM_devtool_atexit_pc,(__nv_reservedSMEM_allocation_mask - __nv_reservedSMEM_devtool_atexit_pc)
__nv_reservedSMEM_devtool_atexit_pc:
	.zero		8
	.weak		__nv_reservedSMEM_allocation_mask
	.type		__nv_reservedSMEM_allocation_mask,@object
	.size		__nv_reservedSMEM_allocation_mask,(.L_2 - __nv_reservedSMEM_allocation_mask)
__nv_reservedSMEM_allocation_mask:
	.zero		4
.L_2:


//--------------------- .nv.constant0.kernel_cutlass_kernel_cudnngemm_amaxdense_blockscaled_gemm_persistent_amaxSm100BlockScaledPersistentDenseGemmKernel_object_at__TiledMMA_ThrLayoutVMNK11110000_PermutationMNK____MMAAtom_Thr_0 --------------------------
	.section	.nv.constant0.kernel_cutlass_kernel_cudnngemm_amaxdense_blockscaled_gemm_persistent_amaxSm100BlockScaledPersistentDenseGemmKernel_object_at__TiledMMA_ThrLayoutVMNK11110000_PermutationMNK____MMAAtom_Thr_0,"a",@progbits
	.sectionflags	@""
	.align	4
.nv.constant0.kernel_cutlass_kernel_cudnngemm_amaxdense_blockscaled_gemm_persistent_amaxSm100BlockScaledPersistentDenseGemmKernel_object_at__TiledMMA_ThrLayoutVMNK11110000_PermutationMNK____MMAAtom_Thr_0:
	.zero		1644


//--------------------- SYMBOLS --------------------------

	.type		.nv.reservedSmem.offset0,@object
	.size		.nv.reservedSmem.offset0,0x4
	.type		.nv.reservedSmem.cap,@object
	.size		.nv.reservedSmem.cap,0x4
